	.version 1.4
	.target sm_13
	// compiled with /usr/local/cuda-5.0/open64/lib//be
	// nvopencc 4.1 built on 2012-09-21

	//-----------------------------------------------------------
	// Compiling kVerletUpdate.compute_13.cpp3.i (/tmp/ccBI#.CaYKbL)
	//-----------------------------------------------------------

	//-----------------------------------------------------------
	// Options:
	//-----------------------------------------------------------
	//  Target:ptx, ISA:sm_13, Endian:little, Pointer Size:64
	//  -O3	(Optimization level)
	//  -g0	(Debug level)
	//  -m2	(Report advisories)
	//-----------------------------------------------------------

	.file	1	"<command-line>"
	.file	2	"kVerletUpdate.compute_13.cudafe2.gpu"
	.file	3	"/home/saifmulla/openmm/OpenMM/platforms/cuda/./src/kernels//cudatypes.h"
	.file	4	"/usr/lib/gcc/x86_64-redhat-linux/4.4.7/include/stddef.h"
	.file	5	"/usr/local/cuda-5.0/include/crt/device_runtime.h"
	.file	6	"/usr/local/cuda-5.0/include/host_defines.h"
	.file	7	"/usr/local/cuda-5.0/include/builtin_types.h"
	.file	8	"/usr/local/cuda-5.0/include/device_types.h"
	.file	9	"/usr/local/cuda-5.0/include/driver_types.h"
	.file	10	"/usr/local/cuda-5.0/include/surface_types.h"
	.file	11	"/usr/local/cuda-5.0/include/texture_types.h"
	.file	12	"/usr/local/cuda-5.0/include/vector_types.h"
	.file	13	"/usr/local/cuda-5.0/include/device_launch_parameters.h"
	.file	14	"/usr/local/cuda-5.0/include/crt/storage_class.h"
	.file	15	"/usr/local/cuda-5.0/include/cuComplex.h"
	.file	16	"/usr/local/cuda-5.0/include/cufft.h"
	.file	17	"/home/saifmulla/openmm/OpenMM/platforms/cuda/./src/kernels//kVerletUpdate.h"
	.file	18	"/home/saifmulla/openmm/OpenMM/platforms/cuda/./src/kernels//kVerletUpdate.cu"
	.file	19	"/usr/local/cuda-5.0/include/common_functions.h"
	.file	20	"/usr/local/cuda-5.0/include/math_functions.h"
	.file	21	"/usr/local/cuda-5.0/include/math_constants.h"
	.file	22	"/usr/local/cuda-5.0/include/device_functions.h"
	.file	23	"/usr/local/cuda-5.0/include/sm_11_atomic_functions.h"
	.file	24	"/usr/local/cuda-5.0/include/sm_12_atomic_functions.h"
	.file	25	"/usr/local/cuda-5.0/include/sm_13_double_functions.h"
	.file	26	"/usr/local/cuda-5.0/include/sm_20_atomic_functions.h"
	.file	27	"/usr/local/cuda-5.0/include/sm_35_atomic_functions.h"
	.file	28	"/usr/local/cuda-5.0/include/sm_20_intrinsics.h"
	.file	29	"/usr/local/cuda-5.0/include/sm_30_intrinsics.h"
	.file	30	"/usr/local/cuda-5.0/include/sm_35_intrinsics.h"
	.file	31	"/usr/local/cuda-5.0/include/surface_functions.h"
	.file	32	"/usr/local/cuda-5.0/include/texture_fetch_functions.h"
	.file	33	"/usr/local/cuda-5.0/include/texture_indirect_functions.h"
	.file	34	"/usr/local/cuda-5.0/include/surface_indirect_functions.h"
	.file	35	"/usr/local/cuda-5.0/include/math_functions_dbl_ptx3.h"

	.const .align 8 .b8 cSim[1224];

	.entry _Z25kVerletUpdatePart1_kernelv
	.maxntid 384,1,1
	.maxnctapersm 1
	{
	.reg .u16 %rh<5>;
	.reg .u32 %r<9>;
	.reg .u64 %rd<17>;
	.reg .f32 %f<29>;
	.reg .pred %p<5>;
	.shared .f32 __cuda_local_var_39126_44_non_const_dtPos;
	.shared .f32 __cuda_local_var_39127_44_non_const_dtVel;
	.loc	17	44	0
$LDWbegin__Z25kVerletUpdatePart1_kernelv:
	cvt.u32.u16 	%r1, %tid.x;
	mov.u32 	%r2, 0;
	setp.ne.u32 	%p1, %r1, %r2;
	@%p1 bra 	$Lt_0_2050;
	.loc	17	52	0
	ld.const.u64 	%rd1, [cSim+128];
	ld.global.v2.f32 	{%f1,%f2}, [%rd1+0];
	.loc	17	53	0
	st.volatile.shared.f32 	[__cuda_local_var_39126_44_non_const_dtPos], %f2;
	.loc	17	54	0
	add.f32 	%f3, %f1, %f2;
	mov.f32 	%f4, 0f3f000000;     	// 0.5
	mul.f32 	%f5, %f3, %f4;
	st.volatile.shared.f32 	[__cuda_local_var_39127_44_non_const_dtVel], %f5;
$Lt_0_2050:
	.loc	17	93	0
	bar.sync 	0;
	mov.u16 	%rh1, %ntid.x;
	mov.u16 	%rh2, %ctaid.x;
	mul.wide.u16 	%r3, %rh2, %rh1;
	add.u32 	%r4, %r3, %r1;
	mov.s32 	%r5, %r4;
	ld.const.u32 	%r6, [cSim+0];
	setp.ge.u32 	%p2, %r4, %r6;
	@%p2 bra 	$Lt_0_2562;
	mov.u16 	%rh3, %nctaid.x;
	mul.wide.u16 	%r7, %rh3, %rh1;
	cvt.u64.u32 	%rd2, %r4;
	mul.wide.u32 	%rd3, %r4, 16;
	cvt.s64.u32 	%rd4, %r7;
	ld.const.u64 	%rd5, [cSim+1088];
	add.u64 	%rd6, %rd3, %rd5;
	mul.wide.u32 	%rd7, %r7, 16;
	ld.const.u64 	%rd8, [cSim+1112];
	add.u64 	%rd9, %rd3, %rd8;
	ld.const.u64 	%rd10, [cSim+1120];
	add.u64 	%rd11, %rd3, %rd10;
	ld.const.u64 	%rd12, [cSim+1104];
	add.u64 	%rd13, %rd3, %rd12;
	ld.const.u64 	%rd14, [cSim+1096];
	add.u64 	%rd15, %rd3, %rd14;
$Lt_0_3074:
 //<loop> Loop body line 93, nesting depth: 1, estimated iterations: unknown
	ld.global.v4.f32 	{%f6,%f7,%f8,%f9}, [%rd6+0];
	ld.global.v4.f32 	{%f10,%f11,%f12,%f13}, [%rd9+0];
	ld.global.v4.f32 	{%f14,%f15,%f16,_}, [%rd11+0];
	.loc	17	100	0
	ld.volatile.shared.f32 	%f17, [__cuda_local_var_39127_44_non_const_dtVel];
	mul.f32 	%f18, %f17, %f13;
	st.global.v4.f32 	[%rd13+0], {%f6,%f7,%f8,%f9};
	.loc	17	103	0
	mad.f32 	%f19, %f14, %f18, %f10;
	.loc	17	104	0
	mad.f32 	%f20, %f18, %f15, %f11;
	.loc	17	105	0
	mad.f32 	%f21, %f18, %f16, %f12;
	.loc	17	112	0
	ld.volatile.shared.f32 	%f22, [__cuda_local_var_39126_44_non_const_dtPos];
	mul.f32 	%f23, %f22, %f19;
	.loc	17	113	0
	ld.volatile.shared.f32 	%f24, [__cuda_local_var_39126_44_non_const_dtPos];
	mul.f32 	%f25, %f24, %f20;
	.loc	17	114	0
	ld.volatile.shared.f32 	%f26, [__cuda_local_var_39126_44_non_const_dtPos];
	mul.f32 	%f27, %f26, %f21;
	st.global.v4.f32 	[%rd15+0], {%f23,%f25,%f27,%f9};
	st.global.v4.f32 	[%rd9+0], {%f19,%f20,%f21,%f13};
	.loc	17	117	0
	add.u32 	%r5, %r7, %r5;
	add.u64 	%rd15, %rd15, %rd7;
	add.u64 	%rd13, %rd13, %rd7;
	add.u64 	%rd11, %rd11, %rd7;
	add.u64 	%rd9, %rd9, %rd7;
	add.u64 	%rd6, %rd6, %rd7;
	setp.lt.u32 	%p3, %r5, %r6;
	@%p3 bra 	$Lt_0_3074;
$Lt_0_2562:
	.loc	17	120	0
	exit;
$LDWend__Z25kVerletUpdatePart1_kernelv:
	} // _Z25kVerletUpdatePart1_kernelv

	.entry _Z25kVerletUpdatePart2_kernelv
	.maxntid 384,1,1
	.maxnctapersm 1
	{
	.reg .u16 %rh<5>;
	.reg .u32 %r<10>;
	.reg .u64 %rd<13>;
	.reg .f32 %f<17>;
	.reg .f64 %fd<11>;
	.reg .pred %p<6>;
	.shared .f64 __cuda_local_var_39181_36_non_const_oneOverDeltaT;
	.loc	17	133	0
$LDWbegin__Z25kVerletUpdatePart2_kernelv:
	.loc	17	137	0
	mov.u16 	%rh1, %ntid.x;
	mov.u16 	%rh2, %ctaid.x;
	mul.wide.u16 	%r1, %rh2, %rh1;
	cvt.u32.u16 	%r2, %tid.x;
	add.u32 	%r3, %r1, %r2;
	mov.s32 	%r4, %r3;
	mov.u32 	%r5, 0;
	setp.ne.u32 	%p1, %r2, %r5;
	@%p1 bra 	$Lt_1_2818;
	.loc	17	141	0
	ld.const.u64 	%rd1, [cSim+128];
	ld.global.f32 	%f1, [%rd1+4];
	.loc	17	142	0
	cvt.f64.f32 	%fd1, %f1;
	rcp.rn.f64 	%fd2, %fd1;
	st.shared.f64 	[__cuda_local_var_39181_36_non_const_oneOverDeltaT], %fd2;
	mov.u32 	%r6, 0;
	setp.ne.u32 	%p2, %r3, %r6;
	@%p2 bra 	$Lt_1_3330;
	.loc	17	144	0
	st.global.f32 	[%rd1+0], %f1;
$Lt_1_3330:
$Lt_1_2818:
	.loc	17	146	0
	bar.sync 	0;
	ld.const.u32 	%r7, [cSim+0];
	setp.ge.u32 	%p3, %r3, %r7;
	@%p3 bra 	$Lt_1_3842;
	mov.u16 	%rh3, %nctaid.x;
	mul.wide.u16 	%r8, %rh3, %rh1;
	cvt.u64.u32 	%rd2, %r3;
	mul.wide.u32 	%rd3, %r3, 16;
	cvt.s64.u32 	%rd4, %r8;
	ld.const.u64 	%rd5, [cSim+1112];
	add.u64 	%rd6, %rd3, %rd5;
	mul.wide.u32 	%rd7, %r8, 16;
	ld.const.u64 	%rd8, [cSim+1096];
	add.u64 	%rd9, %rd3, %rd8;
	ld.const.u64 	%rd10, [cSim+1088];
	add.u64 	%rd11, %rd3, %rd10;
	ld.shared.f64 	%fd3, [__cuda_local_var_39181_36_non_const_oneOverDeltaT];
$Lt_1_4354:
 //<loop> Loop body line 146, nesting depth: 1, estimated iterations: unknown
	.loc	17	154	0
	ld.global.f32 	%f2, [%rd6+12];
	ld.global.v4.f32 	{%f3,%f4,%f5,%f6}, [%rd9+0];
	.loc	17	158	0
	cvt.f64.f32 	%fd4, %f3;
	.loc	17	146	0
	ld.shared.f64 	%fd3, [__cuda_local_var_39181_36_non_const_oneOverDeltaT];
	.loc	17	158	0
	mul.f64 	%fd5, %fd4, %fd3;
	cvt.rn.f32.f64 	%f7, %fd5;
	.loc	17	159	0
	cvt.f64.f32 	%fd6, %f4;
	mul.f64 	%fd7, %fd6, %fd3;
	cvt.rn.f32.f64 	%f8, %fd7;
	.loc	17	160	0
	cvt.f64.f32 	%fd8, %f5;
	mul.f64 	%fd9, %fd8, %fd3;
	cvt.rn.f32.f64 	%f9, %fd9;
	ld.global.v4.f32 	{%f10,%f11,%f12,_}, [%rd11+0];
	.loc	17	162	0
	add.f32 	%f13, %f10, %f3;
	.loc	17	163	0
	add.f32 	%f14, %f11, %f4;
	.loc	17	164	0
	add.f32 	%f15, %f12, %f5;
	st.global.v4.f32 	[%rd11+0], {%f13,%f14,%f15,%f6};
	st.global.v4.f32 	[%rd6+0], {%f7,%f8,%f9,%f2};
	.loc	17	175	0
	add.u32 	%r4, %r8, %r4;
	add.u64 	%rd11, %rd11, %rd7;
	add.u64 	%rd9, %rd9, %rd7;
	add.u64 	%rd6, %rd6, %rd7;
	setp.lt.u32 	%p4, %r4, %r7;
	@%p4 bra 	$Lt_1_4354;
$Lt_1_3842:
	.loc	17	211	0
	exit;
$LDWend__Z25kVerletUpdatePart2_kernelv:
	} // _Z25kVerletUpdatePart2_kernelv
	.extern	.shared .align 4 .b8 sCM[];

	.entry _Z27kVerletUpdatePart1CM_kernelv
	.maxntid 384,1,1
	.maxnctapersm 1
	{
	.reg .u32 %r<26>;
	.reg .u64 %rd<29>;
	.reg .f32 %f<50>;
	.reg .pred %p<10>;
	.shared .f32 __cuda_local_var_39241_44_non_const_dtPos;
	.shared .f32 __cuda_local_var_39242_44_non_const_dtVel;
	.loc	17	42	0
$LDWbegin__Z27kVerletUpdatePart1CM_kernelv:
	cvt.u32.u16 	%r1, %tid.x;
	mov.u32 	%r2, 0;
	setp.ne.u32 	%p1, %r1, %r2;
	@%p1 bra 	$Lt_2_5122;
	.loc	17	52	0
	ld.const.u64 	%rd1, [cSim+128];
	ld.global.v2.f32 	{%f1,%f2}, [%rd1+0];
	.loc	17	53	0
	st.volatile.shared.f32 	[__cuda_local_var_39241_44_non_const_dtPos], %f2;
	.loc	17	54	0
	add.f32 	%f3, %f1, %f2;
	mov.f32 	%f4, 0f3f000000;     	// 0.5
	mul.f32 	%f5, %f3, %f4;
	st.volatile.shared.f32 	[__cuda_local_var_39242_44_non_const_dtVel], %f5;
$Lt_2_5122:
	.loc	17	56	0
	cvt.u32.u16 	%r3, %ntid.x;
	cvt.u32.u16 	%r4, %ctaid.x;
	mul.lo.u32 	%r5, %r4, %r3;
	add.u32 	%r6, %r5, %r1;
	mov.s32 	%r7, %r6;
	.loc	17	63	0
	mov.s32 	%r8, %r1;
	cvt.u64.u32 	%rd2, %r1;
	cvt.u32.u16 	%r9, %nctaid.x;
	setp.le.u32 	%p2, %r9, %r1;
	@%p2 bra 	$Lt_2_9218;
	cvt.s64.u32 	%rd3, %r3;
	mul.wide.u32 	%rd4, %r3, 16;
	ld.const.u64 	%rd5, [cSim+1168];
	mul.lo.u64 	%rd6, %rd2, 16;
	add.u64 	%rd7, %rd5, %rd6;
	mov.f32 	%f6, 0f00000000;     	// 0
	mov.f32 	%f7, 0f00000000;     	// 0
	mov.f32 	%f8, 0f00000000;     	// 0
$Lt_2_6146:
 //<loop> Loop body line 63, nesting depth: 1, estimated iterations: unknown
	ld.global.v4.f32 	{%f9,%f10,%f11,_}, [%rd7+0];
	.loc	17	67	0
	add.f32 	%f8, %f9, %f8;
	.loc	17	68	0
	add.f32 	%f7, %f10, %f7;
	.loc	17	69	0
	add.f32 	%f6, %f11, %f6;
	add.u32 	%r8, %r8, %r3;
	add.u64 	%rd7, %rd4, %rd7;
	setp.lt.u32 	%p3, %r8, %r9;
	@%p3 bra 	$Lt_2_6146;
	bra.uni 	$Lt_2_5634;
$Lt_2_9218:
	mov.f32 	%f6, 0f00000000;     	// 0
	mov.f32 	%f7, 0f00000000;     	// 0
	mov.f32 	%f8, 0f00000000;     	// 0
$Lt_2_5634:
	mov.u64 	%rd8, sCM;
	.loc	17	72	0
	mul.lo.u64 	%rd9, %rd2, 12;
	add.u64 	%rd10, %rd8, %rd9;
	st.shared.f32 	[%rd10+0], %f8;
	.loc	17	73	0
	st.shared.f32 	[%rd10+4], %f7;
	.loc	17	74	0
	st.shared.f32 	[%rd10+8], %f6;
	.loc	17	75	0
	bar.sync 	0;
	mov.u32 	%r10, 1;
	setp.le.u32 	%p4, %r3, %r10;
	@%p4 bra 	$Lt_2_6658;
	mov.u32 	%r11, 1;
	mov.u32 	%r12, 1;
$Lt_2_7170:
 //<loop> Loop body line 75, nesting depth: 1, estimated iterations: unknown
	add.u32 	%r13, %r12, %r1;
	and.b32 	%r14, %r11, %r1;
	mov.u32 	%r15, 0;
	set.eq.u32.u32 	%r16, %r14, %r15;
	neg.s32 	%r17, %r16;
	set.lt.u32.u32 	%r18, %r13, %r3;
	neg.s32 	%r19, %r18;
	and.b32 	%r20, %r17, %r19;
	mov.u32 	%r21, 0;
	setp.eq.s32 	%p5, %r20, %r21;
	@%p5 bra 	$Lt_2_7426;
	.loc	17	84	0
	cvt.u64.u32 	%rd11, %r13;
	mul.wide.u32 	%rd12, %r13, 12;
	add.u64 	%rd13, %rd8, %rd12;
	ld.shared.f32 	%f12, [%rd10+0];
	ld.shared.f32 	%f13, [%rd13+0];
	add.f32 	%f14, %f12, %f13;
	st.shared.f32 	[%rd10+0], %f14;
	.loc	17	85	0
	ld.shared.f32 	%f15, [%rd10+4];
	ld.shared.f32 	%f16, [%rd13+4];
	add.f32 	%f17, %f15, %f16;
	st.shared.f32 	[%rd10+4], %f17;
	.loc	17	86	0
	ld.shared.f32 	%f18, [%rd10+8];
	ld.shared.f32 	%f19, [%rd13+8];
	add.f32 	%f20, %f18, %f19;
	st.shared.f32 	[%rd10+8], %f20;
$Lt_2_7426:
	.loc	17	88	0
	mul.lo.u32 	%r22, %r11, 2;
	add.u32 	%r11, %r22, 1;
	.loc	17	89	0
	mul.lo.u32 	%r12, %r12, 2;
	.loc	17	90	0
	bar.sync 	0;
	setp.lt.u32 	%p6, %r12, %r3;
	@%p6 bra 	$Lt_2_7170;
$Lt_2_6658:
	ld.const.u32 	%r23, [cSim+0];
	setp.ge.u32 	%p7, %r6, %r23;
	@%p7 bra 	$Lt_2_8194;
	mul.lo.u32 	%r24, %r9, %r3;
	cvt.u64.u32 	%rd14, %r6;
	mul.wide.u32 	%rd15, %r6, 16;
	cvt.s64.u32 	%rd16, %r24;
	ld.const.u64 	%rd17, [cSim+1088];
	add.u64 	%rd18, %rd15, %rd17;
	mul.wide.u32 	%rd19, %r24, 16;
	ld.const.u64 	%rd20, [cSim+1112];
	add.u64 	%rd21, %rd15, %rd20;
	ld.const.u64 	%rd22, [cSim+1120];
	add.u64 	%rd23, %rd15, %rd22;
	ld.const.u64 	%rd24, [cSim+1104];
	add.u64 	%rd25, %rd15, %rd24;
	ld.const.u64 	%rd26, [cSim+1096];
	add.u64 	%rd27, %rd15, %rd26;
	ld.shared.f32 	%f21, [sCM+8];
	ld.shared.f32 	%f22, [sCM+4];
	ld.shared.f32 	%f23, [sCM+0];
$Lt_2_8706:
 //<loop> Loop body line 90, nesting depth: 1, estimated iterations: unknown
	ld.global.v4.f32 	{%f24,%f25,%f26,%f27}, [%rd18+0];
	ld.global.v4.f32 	{%f28,%f29,%f30,%f31}, [%rd21+0];
	ld.global.v4.f32 	{%f32,%f33,%f34,_}, [%rd23+0];
	.loc	17	100	0
	ld.volatile.shared.f32 	%f35, [__cuda_local_var_39242_44_non_const_dtVel];
	mul.f32 	%f36, %f35, %f31;
	st.global.v4.f32 	[%rd25+0], {%f24,%f25,%f26,%f27};
	.loc	17	103	0
	mad.f32 	%f37, %f32, %f36, %f28;
	.loc	17	104	0
	mad.f32 	%f38, %f36, %f33, %f29;
	.loc	17	105	0
	mad.f32 	%f39, %f36, %f34, %f30;
	.loc	17	90	0
	ld.shared.f32 	%f23, [sCM+0];
	.loc	17	107	0
	sub.f32 	%f40, %f37, %f23;
	.loc	17	90	0
	ld.shared.f32 	%f22, [sCM+4];
	.loc	17	108	0
	sub.f32 	%f41, %f38, %f22;
	.loc	17	90	0
	ld.shared.f32 	%f21, [sCM+8];
	.loc	17	109	0
	sub.f32 	%f42, %f39, %f21;
	.loc	17	112	0
	ld.volatile.shared.f32 	%f43, [__cuda_local_var_39241_44_non_const_dtPos];
	mul.f32 	%f44, %f43, %f40;
	.loc	17	113	0
	ld.volatile.shared.f32 	%f45, [__cuda_local_var_39241_44_non_const_dtPos];
	mul.f32 	%f46, %f45, %f41;
	.loc	17	114	0
	ld.volatile.shared.f32 	%f47, [__cuda_local_var_39241_44_non_const_dtPos];
	mul.f32 	%f48, %f47, %f42;
	st.global.v4.f32 	[%rd27+0], {%f44,%f46,%f48,%f27};
	st.global.v4.f32 	[%rd21+0], {%f40,%f41,%f42,%f31};
	.loc	17	118	0
	add.u32 	%r7, %r24, %r7;
	add.u64 	%rd27, %rd27, %rd19;
	add.u64 	%rd25, %rd25, %rd19;
	add.u64 	%rd23, %rd23, %rd19;
	add.u64 	%rd21, %rd21, %rd19;
	add.u64 	%rd18, %rd18, %rd19;
	setp.lt.u32 	%p8, %r7, %r23;
	@%p8 bra 	$Lt_2_8706;
$Lt_2_8194:
	.loc	17	120	0
	exit;
$LDWend__Z27kVerletUpdatePart1CM_kernelv:
	} // _Z27kVerletUpdatePart1CM_kernelv

	.entry _Z27kVerletUpdatePart2CM_kernelv
	.maxntid 384,1,1
	.maxnctapersm 1
	{
	.reg .u32 %r<26>;
	.reg .u64 %rd<24>;
	.reg .f32 %f<35>;
	.reg .f64 %fd<11>;
	.reg .pred %p<9>;
	.shared .f64 __cuda_local_var_39331_36_non_const_oneOverDeltaT;
	.loc	17	131	0
$LDWbegin__Z27kVerletUpdatePart2CM_kernelv:
	.loc	17	137	0
	cvt.u32.u16 	%r1, %ntid.x;
	cvt.u32.u16 	%r2, %ctaid.x;
	mul.lo.u32 	%r3, %r1, %r2;
	cvt.u32.u16 	%r4, %tid.x;
	add.u32 	%r5, %r3, %r4;
	mov.s32 	%r6, %r5;
	mov.u32 	%r7, 0;
	setp.eq.u32 	%p1, %r4, %r7;
	@!%p1 bra 	$Lt_3_6146;
	.loc	17	141	0
	ld.const.u64 	%rd1, [cSim+128];
	ld.global.f32 	%f1, [%rd1+4];
	.loc	17	142	0
	cvt.f64.f32 	%fd1, %f1;
	rcp.rn.f64 	%fd2, %fd1;
	st.shared.f64 	[__cuda_local_var_39331_36_non_const_oneOverDeltaT], %fd2;
	mov.u32 	%r8, 0;
	setp.ne.u32 	%p2, %r5, %r8;
	@%p2 bra 	$Lt_3_6146;
	.loc	17	144	0
	st.global.f32 	[%rd1+0], %f1;
$Lt_3_6146:
$Lt_3_5634:
	.loc	17	146	0
	bar.sync 	0;
	ld.const.u32 	%r9, [cSim+0];
	setp.ge.u32 	%p3, %r5, %r9;
	@%p3 bra 	$Lt_3_9730;
	cvt.u32.u16 	%r10, %nctaid.x;
	mul.lo.u32 	%r11, %r10, %r1;
	cvt.u64.u32 	%rd2, %r5;
	mul.wide.u32 	%rd3, %r5, 16;
	cvt.s64.u32 	%rd4, %r11;
	ld.const.u64 	%rd5, [cSim+1112];
	add.u64 	%rd6, %rd3, %rd5;
	mul.wide.u32 	%rd7, %r11, 16;
	ld.const.u64 	%rd8, [cSim+1096];
	add.u64 	%rd9, %rd3, %rd8;
	ld.const.u64 	%rd10, [cSim+1088];
	add.u64 	%rd11, %rd3, %rd10;
	ld.shared.f64 	%fd3, [__cuda_local_var_39331_36_non_const_oneOverDeltaT];
	mov.f32 	%f2, 0f00000000;     	// 0
	mov.f32 	%f3, 0f00000000;     	// 0
	mov.f32 	%f4, 0f00000000;     	// 0
$Lt_3_7170:
 //<loop> Loop body line 146, nesting depth: 1, estimated iterations: unknown
	.loc	17	154	0
	ld.global.f32 	%f5, [%rd6+12];
	ld.global.v4.f32 	{%f6,%f7,%f8,%f9}, [%rd9+0];
	.loc	17	158	0
	cvt.f64.f32 	%fd4, %f6;
	.loc	17	146	0
	ld.shared.f64 	%fd3, [__cuda_local_var_39331_36_non_const_oneOverDeltaT];
	.loc	17	158	0
	mul.f64 	%fd5, %fd4, %fd3;
	cvt.rn.f32.f64 	%f10, %fd5;
	.loc	17	159	0
	cvt.f64.f32 	%fd6, %f7;
	mul.f64 	%fd7, %fd6, %fd3;
	cvt.rn.f32.f64 	%f11, %fd7;
	.loc	17	160	0
	cvt.f64.f32 	%fd8, %f8;
	mul.f64 	%fd9, %fd8, %fd3;
	cvt.rn.f32.f64 	%f12, %fd9;
	ld.global.v4.f32 	{%f13,%f14,%f15,_}, [%rd11+0];
	.loc	17	162	0
	add.f32 	%f16, %f13, %f6;
	.loc	17	163	0
	add.f32 	%f17, %f14, %f7;
	.loc	17	164	0
	add.f32 	%f18, %f15, %f8;
	.loc	17	168	0
	rcp.approx.f32 	%f19, %f5;
	mad.f32 	%f4, %f10, %f19, %f4;
	.loc	17	169	0
	mad.f32 	%f3, %f19, %f11, %f3;
	.loc	17	170	0
	mad.f32 	%f2, %f19, %f12, %f2;
	st.global.v4.f32 	[%rd11+0], {%f16,%f17,%f18,%f9};
	st.global.v4.f32 	[%rd6+0], {%f10,%f11,%f12,%f5};
	.loc	17	175	0
	add.u32 	%r6, %r11, %r6;
	add.u64 	%rd11, %rd11, %rd7;
	add.u64 	%rd9, %rd9, %rd7;
	add.u64 	%rd6, %rd6, %rd7;
	setp.lt.u32 	%p4, %r6, %r9;
	@%p4 bra 	$Lt_3_7170;
	bra.uni 	$Lt_3_6658;
$Lt_3_9730:
	mov.f32 	%f2, 0f00000000;     	// 0
	mov.f32 	%f3, 0f00000000;     	// 0
	mov.f32 	%f4, 0f00000000;     	// 0
$Lt_3_6658:
	mov.u64 	%rd12, sCM;
	.loc	17	180	0
	ld.const.f32 	%f20, [cSim+856];
	mul.f32 	%f4, %f20, %f4;
	.loc	17	181	0
	mul.f32 	%f3, %f20, %f3;
	.loc	17	182	0
	mul.f32 	%f2, %f20, %f2;
	.loc	17	183	0
	cvt.u64.u32 	%rd13, %r4;
	mul.wide.u32 	%rd14, %r4, 12;
	add.u64 	%rd15, %rd12, %rd14;
	st.shared.f32 	[%rd15+0], %f4;
	st.shared.f32 	[%rd15+4], %f3;
	st.shared.f32 	[%rd15+8], %f2;
	.loc	17	184	0
	bar.sync 	0;
	mov.u32 	%r12, 1;
	setp.le.u32 	%p5, %r1, %r12;
	@%p5 bra 	$Lt_3_7682;
	mov.u32 	%r13, 1;
	mov.u32 	%r14, 1;
$Lt_3_8194:
 //<loop> Loop body line 184, nesting depth: 1, estimated iterations: unknown
	add.u32 	%r15, %r14, %r4;
	and.b32 	%r16, %r13, %r4;
	mov.u32 	%r17, 0;
	set.eq.u32.u32 	%r18, %r16, %r17;
	neg.s32 	%r19, %r18;
	set.lt.u32.u32 	%r20, %r15, %r1;
	neg.s32 	%r21, %r20;
	and.b32 	%r22, %r19, %r21;
	mov.u32 	%r23, 0;
	setp.eq.s32 	%p6, %r22, %r23;
	@%p6 bra 	$Lt_3_8450;
	.loc	17	193	0
	cvt.u64.u32 	%rd16, %r15;
	mul.wide.u32 	%rd17, %r15, 12;
	add.u64 	%rd18, %rd12, %rd17;
	ld.shared.f32 	%f21, [%rd15+0];
	ld.shared.f32 	%f22, [%rd18+0];
	add.f32 	%f23, %f21, %f22;
	st.shared.f32 	[%rd15+0], %f23;
	.loc	17	194	0
	ld.shared.f32 	%f24, [%rd15+4];
	ld.shared.f32 	%f25, [%rd18+4];
	add.f32 	%f26, %f24, %f25;
	st.shared.f32 	[%rd15+4], %f26;
	.loc	17	195	0
	ld.shared.f32 	%f27, [%rd15+8];
	ld.shared.f32 	%f28, [%rd18+8];
	add.f32 	%f29, %f27, %f28;
	st.shared.f32 	[%rd15+8], %f29;
$Lt_3_8450:
	.loc	17	197	0
	mul.lo.u32 	%r24, %r13, 2;
	add.u32 	%r13, %r24, 1;
	.loc	17	198	0
	mul.lo.u32 	%r14, %r14, 2;
	.loc	17	199	0
	bar.sync 	0;
	setp.lt.u32 	%p7, %r14, %r1;
	@%p7 bra 	$Lt_3_8194;
$Lt_3_7682:
	@!%p1 bra 	$Lt_3_9218;
	.loc	17	208	0
	ld.const.u64 	%rd19, [cSim+1168];
	cvt.u64.u32 	%rd20, %r2;
	mul.wide.u32 	%rd21, %r2, 16;
	add.u64 	%rd22, %rd19, %rd21;
	ld.shared.f32 	%f30, [sCM+0];
	ld.shared.f32 	%f31, [sCM+4];
	ld.shared.f32 	%f32, [sCM+8];
	mov.f32 	%f33, 0f00000000;    	// 0
	st.global.v4.f32 	[%rd22+0], {%f30,%f31,%f32,%f33};
$Lt_3_9218:
	.loc	17	211	0
	exit;
$LDWend__Z27kVerletUpdatePart2CM_kernelv:
	} // _Z27kVerletUpdatePart2CM_kernelv
	.extern	.shared .align 4 .b8 error[];

	.entry _Z28kSelectVerletStepSize_kernelf (
		.param .f32 __cudaparm__Z28kSelectVerletStepSize_kernelf_maxStepSize)
	.maxntid 384,1,1
	.maxnctapersm 1
	{
	.reg .u32 %r<23>;
	.reg .u64 %rd<17>;
	.reg .f32 %f<28>;
	.reg .pred %p<12>;
	.loc	18	100	0
$LDWbegin__Z28kSelectVerletStepSize_kernelf:
	mov.u64 	%rd1, error;
	.loc	18	105	0
	cvt.u32.u16 	%r1, %tid.x;
	cvt.u64.u32 	%rd2, %r1;
	mul.wide.u32 	%rd3, %r1, 4;
	add.u64 	%rd4, %rd1, %rd3;
	mov.f32 	%f1, 0f00000000;     	// 0
	mov.f32 	%f2, 0f00000000;     	// 0
	st.shared.f32 	[%rd4+0], %f2;
	.loc	18	106	0
	mov.s32 	%r2, %r1;
	cvt.u32.u16 	%r3, %ntid.x;
	ld.const.u32 	%r4, [cSim+0];
	setp.le.u32 	%p1, %r4, %r1;
	@%p1 bra 	$Lt_4_7170;
	cvt.u32.u16 	%r5, %nctaid.x;
	mul.lo.u32 	%r6, %r5, %r3;
	mul.lo.u64 	%rd5, %rd2, 16;
	cvt.s64.u32 	%rd6, %r6;
	ld.const.u64 	%rd7, [cSim+1120];
	add.u64 	%rd8, %rd5, %rd7;
	mul.wide.u32 	%rd9, %r6, 16;
	ld.const.u64 	%rd10, [cSim+1112];
	add.u64 	%rd11, %rd5, %rd10;
$Lt_4_7682:
 //<loop> Loop body line 106, nesting depth: 1, estimated iterations: unknown
	ld.global.v4.f32 	{%f3,%f4,%f5,_}, [%rd8+0];
	.loc	18	111	0
	ld.global.f32 	%f6, [%rd11+12];
	mul.f32 	%f7, %f4, %f4;
	mad.f32 	%f8, %f3, %f3, %f7;
	mad.f32 	%f9, %f5, %f5, %f8;
	mad.f32 	%f1, %f6, %f9, %f1;
	st.shared.f32 	[%rd4+0], %f1;
	add.u32 	%r2, %r6, %r2;
	add.u64 	%rd11, %rd11, %rd9;
	add.u64 	%rd8, %rd8, %rd9;
	setp.lt.u32 	%p2, %r2, %r4;
	@%p2 bra 	$Lt_4_7682;
$Lt_4_7170:
	.loc	18	114	0
	bar.sync 	0;
	mov.u32 	%r7, 1;
	setp.le.u32 	%p3, %r3, %r7;
	@%p3 bra 	$Lt_4_8194;
	mov.s32 	%r8, 1;
$Lt_4_8706:
	mul.lo.s32 	%r9, %r8, 2;
	add.u32 	%r10, %r8, %r1;
	sub.u32 	%r11, %r9, 1;
	and.b32 	%r12, %r1, %r11;
	mov.u32 	%r13, 0;
	set.eq.u32.u32 	%r14, %r12, %r13;
	neg.s32 	%r15, %r14;
	set.lt.u32.u32 	%r16, %r10, %r3;
	neg.s32 	%r17, %r16;
	and.b32 	%r18, %r15, %r17;
	mov.u32 	%r19, 0;
	setp.eq.s32 	%p4, %r18, %r19;
	@%p4 bra 	$Lt_4_8962;
	.loc	18	121	0
	ld.shared.f32 	%f10, [%rd4+0];
	cvt.u64.u32 	%rd12, %r10;
	mul.wide.u32 	%rd13, %r10, 4;
	add.u64 	%rd14, %rd1, %rd13;
	ld.shared.f32 	%f11, [%rd14+0];
	add.f32 	%f12, %f10, %f11;
	st.shared.f32 	[%rd4+0], %f12;
$Lt_4_8962:
	.loc	18	122	0
	bar.sync 	0;
	.loc	18	118	0
	mov.s32 	%r8, %r9;
	setp.lt.u32 	%p5, %r9, %r3;
	@%p5 bra 	$Lt_4_8706;
$Lt_4_8194:
	mov.u32 	%r20, 0;
	setp.ne.u32 	%p6, %r1, %r20;
	@%p6 bra 	$Lt_4_9730;
	.loc	18	127	0
	ld.const.f32 	%f13, [cSim+144];
	ld.shared.f32 	%f14, [error+0];
	mul.lo.u32 	%r21, %r4, 3;
	cvt.rn.f32.u32 	%f15, %r21;
	div.approx.f32 	%f16, %f14, %f15;
	sqrt.approx.f32 	%f17, %f16;
	div.approx.f32 	%f18, %f13, %f17;
	sqrt.approx.f32 	%f19, %f18;
	.loc	18	128	0
	ld.const.u64 	%rd15, [cSim+128];
	ld.global.f32 	%f20, [%rd15+4];
	mov.f32 	%f21, 0f00000000;    	// 0
	setp.gt.f32 	%p7, %f20, %f21;
	@!%p7 bra 	$Lt_4_10242;
	.loc	18	130	0
	add.f32 	%f22, %f20, %f20;
	min.f32 	%f19, %f19, %f22;
$Lt_4_10242:
	.loc	18	131	0
	setp.gt.f32 	%p8, %f19, %f20;
	@!%p8 bra 	$Lt_4_11266;
	mov.f32 	%f23, 0f3f8ccccd;    	// 1.1
	mul.f32 	%f24, %f20, %f23;
	setp.lt.f32 	%p9, %f19, %f24;
	@!%p9 bra 	$Lt_4_11266;
	.loc	18	132	0
	mov.f32 	%f19, %f20;
$Lt_4_11266:
$L_4_6658:
	.loc	18	133	0
	ld.param.f32 	%f25, [__cudaparm__Z28kSelectVerletStepSize_kernelf_maxStepSize];
	.loc	18	135	0
	setp.gt.f32 	%p10, %f19, %f25;
	selp.f32 	%f26, %f25, %f19, %p10;
	st.global.f32 	[%rd15+4], %f26;
$Lt_4_9730:
	.loc	18	137	0
	exit;
$LDWend__Z28kSelectVerletStepSize_kernelf:
	} // _Z28kSelectVerletStepSize_kernelf
	.global .align 8 .b8 _ZTVN10__cxxabiv117__class_type_infoE[8];
	.global .align 8 .b8 _ZTVN10__cxxabiv120__si_class_type_infoE[8];
	.global .align 8 .b8 _ZTVSt9exception[40] = {0,0,0,0,0,0,0,0,0,0,0,0,0,0,0,0,0,0,0,0,0,0,0,0,0,0,0,0,0,0,0,0,0,0,0,0,0,0,0,0};
	.global .align 8 .b8 _ZTVN6OpenMM15OpenMMExceptionE[40] = {0,0,0,0,0,0,0,0,0,0,0,0,0,0,0,0,0,0,0,0,0,0,0,0,0,0,0,0,0,0,0,0,0,0,0,0,0,0,0,0};



// ===== COMPILED SASS (sm_100) =====

	.target	sm_100

	.elftype	@"ET_EXEC"


//--------------------- .note.nv.tkinfo           --------------------------
	.section	.note.nv.tkinfo,"",@"SHT_NOTE"
	.sectionflags	@"SHF_NOTE_NV_TKINFO"
	.tkinfo
        /*0018*/ 	.word	0x00000002
        /*0030*/ 	.string	""
        /*0030*/ 	.string	"ptxas"
        /*0030*/ 	.string	"Cuda compilation tools, release 13.0, V13.0.88"
        /*0030*/ 	.string	"Build cuda_13.0.r13.0/compiler.36424714_0"
        /*0030*/ 	.string	"-arch sm_100 "



//--------------------- .note.nv.cuinfo           --------------------------
	.section	.note.nv.cuinfo,"",@"SHT_NOTE"
	.sectionflags	@"SHF_NOTE_NV_CUINFO"
        /*0018*/ 	.short	0x0002
        /*001a*/ 	.short	0x000d
        /*001c*/ 	.short	0x0082
	.zero		2


//--------------------- .nv.info                  --------------------------
	.section	.nv.info,"",@"SHT_CUDA_INFO"
	.align	4


	//----- nvinfo : EIATTR_REGCOUNT
	.align		4
        /*0000*/ 	.byte	0x04, 0x2f
        /*0002*/ 	.short	(.L_6 - .L_5)
	.align		4
.L_5:
        /*0004*/ 	.word	index@(_Z25kVerletUpdatePart1_kernelv)
        /*0008*/ 	.word	0x00000020


	//----- nvinfo : EIATTR_FRAME_SIZE
	.align		4
.L_6:
        /*000c*/ 	.byte	0x04, 0x11
        /*000e*/ 	.short	(.L_8 - .L_7)
	.align		4
.L_7:
        /*0010*/ 	.word	index@(_Z25kVerletUpdatePart1_kernelv)
        /*0014*/ 	.word	0x00000000


	//----- nvinfo : EIATTR_REGCOUNT
	.align		4
.L_8:
        /*0018*/ 	.byte	0x04, 0x2f
        /*001a*/ 	.short	(.L_10 - .L_9)
	.align		4
.L_9:
        /*001c*/ 	.word	index@(_Z25kVerletUpdatePart2_kernelv)
        /*0020*/ 	.word	0x00000020


	//----- nvinfo : EIATTR_FRAME_SIZE
	.align		4
.L_10:
        /*0024*/ 	.byte	0x04, 0x11
        /*0026*/ 	.short	(.L_12 - .L_11)
	.align		4
.L_11:
        /*0028*/ 	.word	index@($__internal_3_$__cuda_sm20_rcp_f64_v3)
        /*002c*/ 	.word	0x00000000


	//----- nvinfo : EIATTR_FRAME_SIZE
	.align		4
.L_12:
        /*0030*/ 	.byte	0x04, 0x11
        /*0032*/ 	.short	(.L_14 - .L_13)
	.align		4
.L_13:
        /*0034*/ 	.word	index@($__internal_2_$__cuda_sm20_dblrcp_rn_slowpath_v3)
        /*0038*/ 	.word	0x00000000


	//----- nvinfo : EIATTR_FRAME_SIZE
	.align		4
.L_14:
        /*003c*/ 	.byte	0x04, 0x11
        /*003e*/ 	.short	(.L_16 - .L_15)
	.align		4
.L_15:
        /*0040*/ 	.word	index@(_Z25kVerletUpdatePart2_kernelv)
        /*0044*/ 	.word	0x00000000


	//----- nvinfo : EIATTR_REGCOUNT
	.align		4
.L_16:
        /*0048*/ 	.byte	0x04, 0x2f
        /*004a*/ 	.short	(.L_18 - .L_17)
	.align		4
.L_17:
        /*004c*/ 	.word	index@(_Z27kVerletUpdatePart1CM_kernelv)
        /*0050*/ 	.word	0x00000024


	//----- nvinfo : EIATTR_FRAME_SIZE
	.align		4
.L_18:
        /*0054*/ 	.byte	0x04, 0x11
        /*0056*/ 	.short	(.L_20 - .L_19)
	.align		4
.L_19:
        /*0058*/ 	.word	index@(_Z27kVerletUpdatePart1CM_kernelv)
        /*005c*/ 	.word	0x00000000


	//----- nvinfo : EIATTR_REGCOUNT
	.align		4
.L_20:
        /*0060*/ 	.byte	0x04, 0x2f
        /*0062*/ 	.short	(.L_22 - .L_21)
	.align		4
.L_21:
        /*0064*/ 	.word	index@(_Z27kVerletUpdatePart2CM_kernelv)
        /*0068*/ 	.word	0x00000022


	//----- nvinfo : EIATTR_FRAME_SIZE
	.align		4
.L_22:
        /*006c*/ 	.byte	0x04, 0x11
        /*006e*/ 	.short	(.L_24 - .L_23)
	.align		4
.L_23:
        /*0070*/ 	.word	index@($__internal_1_$__cuda_sm20_rcp_f64_v3)
        /*0074*/ 	.word	0x00000000


	//----- nvinfo : EIATTR_FRAME_SIZE
	.align		4
.L_24:
        /*0078*/ 	.byte	0x04, 0x11
        /*007a*/ 	.short	(.L_26 - .L_25)
	.align		4
.L_25:
        /*007c*/ 	.word	index@($__internal_0_$__cuda_sm20_dblrcp_rn_slowpath_v3)
        /*0080*/ 	.word	0x00000000


	//----- nvinfo : EIATTR_FRAME_SIZE
	.align		4
.L_26:
        /*0084*/ 	.byte	0x04, 0x11
        /*0086*/ 	.short	(.L_28 - .L_27)
	.align		4
.L_27:
        /*0088*/ 	.word	index@(_Z27kVerletUpdatePart2CM_kernelv)
        /*008c*/ 	.word	0x00000000


	//----- nvinfo : EIATTR_REGCOUNT
	.align		4
.L_28:
        /*0090*/ 	.byte	0x04, 0x2f
        /*0092*/ 	.short	(.L_30 - .L_29)
	.align		4
.L_29:
        /*0094*/ 	.word	index@(_Z28kSelectVerletStepSize_kernelf)
        /*0098*/ 	.word	0x00000011


	//----- nvinfo : EIATTR_FRAME_SIZE
	.align		4
.L_30:
        /*009c*/ 	.byte	0x04, 0x11
        /*009e*/ 	.short	(.L_32 - .L_31)
	.align		4
.L_31:
        /*00a0*/ 	.word	index@(_Z28kSelectVerletStepSize_kernelf)
        /*00a4*/ 	.word	0x00000000


	//----- nvinfo : EIATTR_MIN_STACK_SIZE
	.align		4
.L_32:
        /*00a8*/ 	.byte	0x04, 0x12
        /*00aa*/ 	.short	(.L_34 - .L_33)
	.align		4
.L_33:
        /*00ac*/ 	.word	index@(_Z28kSelectVerletStepSize_kernelf)
        /*00b0*/ 	.word	0x00000000


	//----- nvinfo : EIATTR_MIN_STACK_SIZE
	.align		4
.L_34:
        /*00b4*/ 	.byte	0x04, 0x12
        /*00b6*/ 	.short	(.L_36 - .L_35)
	.align		4
.L_35:
        /*00b8*/ 	.word	index@(_Z27kVerletUpdatePart2CM_kernelv)
        /*00bc*/ 	.word	0x00000000


	//----- nvinfo : EIATTR_MIN_STACK_SIZE
	.align		4
.L_36:
        /*00c0*/ 	.byte	0x04, 0x12
        /*00c2*/ 	.short	(.L_38 - .L_37)
	.align		4
.L_37:
        /*00c4*/ 	.word	index@(_Z27kVerletUpdatePart1CM_kernelv)
        /*00c8*/ 	.word	0x00000000


	//----- nvinfo : EIATTR_MIN_STACK_SIZE
	.align		4
.L_38:
        /*00cc*/ 	.byte	0x04, 0x12
        /*00ce*/ 	.short	(.L_40 - .L_39)
	.align		4
.L_39:
        /*00d0*/ 	.word	index@(_Z25kVerletUpdatePart2_kernelv)
        /*00d4*/ 	.word	0x00000000


	//----- nvinfo : EIATTR_MIN_STACK_SIZE
	.align		4
.L_40:
        /*00d8*/ 	.byte	0x04, 0x12
        /*00da*/ 	.short	(.L_42 - .L_41)
	.align		4
.L_41:
        /*00dc*/ 	.word	index@(_Z25kVerletUpdatePart1_kernelv)
        /*00e0*/ 	.word	0x00000000
.L_42:


//--------------------- .nv.compat                --------------------------
	.section	.nv.compat,"",@"SHT_CUDA_COMPAT_INFO"
	.align	4
        /*0000*/ 	.byte	0x02, 0x09, 0x00, 0x00, 0x02, 0x02, 0x01, 0x00, 0x02, 0x05, 0x05, 0x00, 0x03, 0x07, 0x01, 0x01
        /*0010*/ 	.byte	0x02, 0x03, 0x00, 0x00, 0x02, 0x06, 0x01, 0x00, 0x04, 0x0b, 0x08, 0x00, 0x01, 0x00, 0x00, 0x00
        /*0020*/ 	.byte	0x00, 0x00, 0x00, 0x00


//--------------------- .nv.info._Z28kSelectVerletStepSize_kernelf --------------------------
	.section	.nv.info._Z28kSelectVerletStepSize_kernelf,"",@"SHT_CUDA_INFO"
	.sectionflags	@""
	.align	4


	//----- nvinfo : EIATTR_CUDA_API_VERSION
	.align		4
        /*0000*/ 	.byte	0x04, 0x37
        /*0002*/ 	.short	(.L_44 - .L_43)
.L_43:
        /*0004*/ 	.word	0x00000082


	//----- nvinfo : EIATTR_KPARAM_INFO
	.align		4
.L_44:
        /*0008*/ 	.byte	0x04, 0x17
        /*000a*/ 	.short	(.L_46 - .L_45)
.L_45:
        /*000c*/ 	.word	0x00000000
        /*0010*/ 	.short	0x0000
        /*0012*/ 	.short	0x0000
        /*0014*/ 	.byte	0x00, 0xf0, 0x11, 0x00


	//----- nvinfo : EIATTR_SPARSE_MMA_MASK
	.align		4
.L_46:
        /*0018*/ 	.byte	0x03, 0x50
        /*001a*/ 	.short	0x0000


	//----- nvinfo : EIATTR_MAXREG_COUNT
	.align		4
        /*001c*/ 	.byte	0x03, 0x1b
        /*001e*/ 	.short	0x00a8


	//----- nvinfo : EIATTR_NUM_BARRIERS
	.align		4
        /*0020*/ 	.byte	0x02, 0x4c
        /*0022*/ 	.byte	0x01
	.zero		1


	//----- nvinfo : EIATTR_MERCURY_ISA_VERSION
	.align		4
        /*0024*/ 	.byte	0x03, 0x5f
        /*0026*/ 	.short	0x0101


	//----- nvinfo : EIATTR_UNUSED_LOAD_BYTE_OFFSET
	.align		4
        /*0028*/ 	.byte	0x04, 0x44
        /*002a*/ 	.short	(.L_48 - .L_47)


	//   ....[0]....
.L_47:
        /*002c*/ 	.word	0x000001e0
        /*0030*/ 	.word	0x00000fff


	//----- nvinfo : EIATTR_VRC_CTA_INIT_COUNT
	.align		4
.L_48:
        /*0034*/ 	.byte	0x02, 0x4a
	.zero		1
	.zero		1


	//----- nvinfo : EIATTR_EXIT_INSTR_OFFSETS
	.align		4
        /*0038*/ 	.byte	0x04, 0x1c
        /*003a*/ 	.short	(.L_50 - .L_49)


	//   ....[0]....
.L_49:
        /*003c*/ 	.word	0x000003f0


	//   ....[1]....
        /*0040*/ 	.word	0x000005c0


	//----- nvinfo : EIATTR_MAX_THREADS
	.align		4
.L_50:
        /*0044*/ 	.byte	0x04, 0x05
        /*0046*/ 	.short	(.L_52 - .L_51)
.L_51:
        /*0048*/ 	.word	0x00000180
        /*004c*/ 	.word	0x00000001
        /*0050*/ 	.word	0x00000001


	//----- nvinfo : EIATTR_CRS_STACK_SIZE
	.align		4
.L_52:
        /*0054*/ 	.byte	0x04, 0x1e
        /*0056*/ 	.short	(.L_54 - .L_53)
.L_53:
        /*0058*/ 	.word	0x00000000


	//----- nvinfo : EIATTR_CBANK_PARAM_SIZE
	.align		4
.L_54:
        /*005c*/ 	.byte	0x03, 0x19
        /*005e*/ 	.short	0x0004


	//----- nvinfo : EIATTR_PARAM_CBANK
	.align		4
        /*0060*/ 	.byte	0x04, 0x0a
        /*0062*/ 	.short	(.L_56 - .L_55)
	.align		4
.L_55:
        /*0064*/ 	.word	index@(.nv.constant0._Z28kSelectVerletStepSize_kernelf)
        /*0068*/ 	.short	0x0380
        /*006a*/ 	.short	0x0004


	//----- nvinfo : EIATTR_SW_WAR
	.align		4
.L_56:
        /*006c*/ 	.byte	0x04, 0x36
        /*006e*/ 	.short	(.L_58 - .L_57)
.L_57:
        /*0070*/ 	.word	0x00000008
.L_58:


//--------------------- .nv.info._Z27kVerletUpdatePart2CM_kernelv --------------------------
	.section	.nv.info._Z27kVerletUpdatePart2CM_kernelv,"",@"SHT_CUDA_INFO"
	.sectionflags	@""
	.align	4


	//----- nvinfo : EIATTR_CUDA_API_VERSION
	.align		4
        /*0000*/ 	.byte	0x04, 0x37
        /*0002*/ 	.short	(.L_60 - .L_59)
.L_59:
        /*0004*/ 	.word	0x00000082


	//----- nvinfo : EIATTR_SPARSE_MMA_MASK
	.align		4
.L_60:
        /*0008*/ 	.byte	0x03, 0x50
        /*000a*/ 	.short	0x0000


	//----- nvinfo : EIATTR_MAXREG_COUNT
	.align		4
        /*000c*/ 	.byte	0x03, 0x1b
        /*000e*/ 	.short	0x00a8


	//----- nvinfo : EIATTR_NUM_BARRIERS
	.align		4
        /*0010*/ 	.byte	0x02, 0x4c
        /*0012*/ 	.byte	0x01
	.zero		1


	//----- nvinfo : EIATTR_MERCURY_ISA_VERSION
	.align		4
        /*0014*/ 	.byte	0x03, 0x5f
        /*0016*/ 	.short	0x0101


	//----- nvinfo : EIATTR_UNUSED_LOAD_BYTE_OFFSET
	.align		4
        /*0018*/ 	.byte	0x04, 0x44
        /*001a*/ 	.short	(.L_62 - .L_61)


	//   ....[0]....
.L_61:
        /*001c*/ 	.word	0x000002f0
        /*0020*/ 	.word	0x00000fff


	//   ....[1]....
        /*0024*/ 	.word	0x000007e0
        /*0028*/ 	.word	0x00000fff


	//----- nvinfo : EIATTR_VRC_CTA_INIT_COUNT
	.align		4
.L_62:
        /*002c*/ 	.byte	0x02, 0x4a
	.zero		1
	.zero		1


	//----- nvinfo : EIATTR_EXIT_INSTR_OFFSETS
	.align		4
        /*0030*/ 	.byte	0x04, 0x1c
        /*0032*/ 	.short	(.L_64 - .L_63)


	//   ....[0]....
.L_63:
        /*0034*/ 	.word	0x00000780


	//   ....[1]....
        /*0038*/ 	.word	0x00000810


	//----- nvinfo : EIATTR_MAX_THREADS
	.align		4
.L_64:
        /*003c*/ 	.byte	0x04, 0x05
        /*003e*/ 	.short	(.L_66 - .L_65)
.L_65:
        /*0040*/ 	.word	0x00000180
        /*0044*/ 	.word	0x00000001
        /*0048*/ 	.word	0x00000001


	//----- nvinfo : EIATTR_CRS_STACK_SIZE
	.align		4
.L_66:
        /*004c*/ 	.byte	0x04, 0x1e
        /*004e*/ 	.short	(.L_68 - .L_67)
.L_67:
        /*0050*/ 	.word	0x00000000


	//----- nvinfo : EIATTR_SW_WAR
	.align		4
.L_68:
        /*0054*/ 	.byte	0x04, 0x36
        /*0056*/ 	.short	(.L_70 - .L_69)
.L_69:
        /*0058*/ 	.word	0x00000008
.L_70:


//--------------------- .nv.info._Z27kVerletUpdatePart1CM_kernelv --------------------------
	.section	.nv.info._Z27kVerletUpdatePart1CM_kernelv,"",@"SHT_CUDA_INFO"
	.sectionflags	@""
	.align	4


	//----- nvinfo : EIATTR_CUDA_API_VERSION
	.align		4
        /*0000*/ 	.byte	0x04, 0x37
        /*0002*/ 	.short	(.L_72 - .L_71)
.L_71:
        /*0004*/ 	.word	0x00000082


	//----- nvinfo : EIATTR_SPARSE_MMA_MASK
	.align		4
.L_72:
        /*0008*/ 	.byte	0x03, 0x50
        /*000a*/ 	.short	0x0000


	//----- nvinfo : EIATTR_MAXREG_COUNT
	.align		4
        /*000c*/ 	.byte	0x03, 0x1b
        /*000e*/ 	.short	0x00a8


	//----- nvinfo : EIATTR_NUM_BARRIERS
	.align		4
        /*0010*/ 	.byte	0x02, 0x4c
        /*0012*/ 	.byte	0x01
	.zero		1


	//----- nvinfo : EIATTR_MERCURY_ISA_VERSION
	.align		4
        /*0014*/ 	.byte	0x03, 0x5f
        /*0016*/ 	.short	0x0101


	//----- nvinfo : EIATTR_UNUSED_LOAD_BYTE_OFFSET
	.align		4
        /*0018*/ 	.byte	0x04, 0x44
        /*001a*/ 	.short	(.L_74 - .L_73)


	//   ....[0]....
.L_73:
        /*001c*/ 	.word	0x00000240
        /*0020*/ 	.word	0x00000fff


	//   ....[1]....
        /*0024*/ 	.word	0x00000620
        /*0028*/ 	.word	0x00000fff


	//   ....[2]....
        /*002c*/ 	.word	0x000006a0
        /*0030*/ 	.word	0x00000fff


	//----- nvinfo : EIATTR_VRC_CTA_INIT_COUNT
	.align		4
.L_74:
        /*0034*/ 	.byte	0x02, 0x4a
	.zero		1
	.zero		1


	//----- nvinfo : EIATTR_EXIT_INSTR_OFFSETS
	.align		4
        /*0038*/ 	.byte	0x04, 0x1c
        /*003a*/ 	.short	(.L_76 - .L_75)


	//   ....[0]....
.L_75:
        /*003c*/ 	.word	0x00000590


	//   ....[1]....
        /*0040*/ 	.word	0x00000860


	//----- nvinfo : EIATTR_MAX_THREADS
	.align		4
.L_76:
        /*0044*/ 	.byte	0x04, 0x05
        /*0046*/ 	.short	(.L_78 - .L_77)
.L_77:
        /*0048*/ 	.word	0x00000180
        /*004c*/ 	.word	0x00000001
        /*0050*/ 	.word	0x00000001


	//----- nvinfo : EIATTR_CRS_STACK_SIZE
	.align		4
.L_78:
        /*0054*/ 	.byte	0x04, 0x1e
        /*0056*/ 	.short	(.L_80 - .L_79)
.L_79:
        /*0058*/ 	.word	0x00000000


	//----- nvinfo : EIATTR_SW_WAR
	.align		4
.L_80:
        /*005c*/ 	.byte	0x04, 0x36
        /*005e*/ 	.short	(.L_82 - .L_81)
.L_81:
        /*0060*/ 	.word	0x00000008
.L_82:


//--------------------- .nv.info._Z25kVerletUpdatePart2_kernelv --------------------------
	.section	.nv.info._Z25kVerletUpdatePart2_kernelv,"",@"SHT_CUDA_INFO"
	.sectionflags	@""
	.align	4


	//----- nvinfo : EIATTR_CUDA_API_VERSION
	.align		4
        /*0000*/ 	.byte	0x04, 0x37
        /*0002*/ 	.short	(.L_84 - .L_83)
.L_83:
        /*0004*/ 	.word	0x00000082


	//----- nvinfo : EIATTR_SPARSE_MMA_MASK
	.align		4
.L_84:
        /*0008*/ 	.byte	0x03, 0x50
        /*000a*/ 	.short	0x0000


	//----- nvinfo : EIATTR_MAXREG_COUNT
	.align		4
        /*000c*/ 	.byte	0x03, 0x1b
        /*000e*/ 	.short	0x00a8


	//----- nvinfo : EIATTR_NUM_BARRIERS
	.align		4
        /*0010*/ 	.byte	0x02, 0x4c
        /*0012*/ 	.byte	0x01
	.zero		1


	//----- nvinfo : EIATTR_MERCURY_ISA_VERSION
	.align		4
        /*0014*/ 	.byte	0x03, 0x5f
        /*0016*/ 	.short	0x0101


	//----- nvinfo : EIATTR_UNUSED_LOAD_BYTE_OFFSET
	.align		4
        /*0018*/ 	.byte	0x04, 0x44
        /*001a*/ 	.short	(.L_86 - .L_85)


	//   ....[0]....
.L_85:
        /*001c*/ 	.word	0x000002c0
        /*0020*/ 	.word	0x00000fff


	//----- nvinfo : EIATTR_VRC_CTA_INIT_COUNT
	.align		4
.L_86:
        /*0024*/ 	.byte	0x02, 0x4a
	.zero		1
	.zero		1


	//----- nvinfo : EIATTR_EXIT_INSTR_OFFSETS
	.align		4
        /*0028*/ 	.byte	0x04, 0x1c
        /*002a*/ 	.short	(.L_88 - .L_87)


	//   ....[0]....
.L_87:
        /*002c*/ 	.word	0x000001c0


	//   ....[1]....
        /*0030*/ 	.word	0x00000430


	//----- nvinfo : EIATTR_MAX_THREADS
	.align		4
.L_88:
        /*0034*/ 	.byte	0x04, 0x05
        /*0036*/ 	.short	(.L_90 - .L_89)
.L_89:
        /*0038*/ 	.word	0x00000180
        /*003c*/ 	.word	0x00000001
        /*0040*/ 	.word	0x00000001


	//----- nvinfo : EIATTR_CRS_STACK_SIZE
	.align		4
.L_90:
        /*0044*/ 	.byte	0x04, 0x1e
        /*0046*/ 	.short	(.L_92 - .L_91)
.L_91:
        /*0048*/ 	.word	0x00000000


	//----- nvinfo : EIATTR_SW_WAR
	.align		4
.L_92:
        /*004c*/ 	.byte	0x04, 0x36
        /*004e*/ 	.short	(.L_94 - .L_93)
.L_93:
        /*0050*/ 	.word	0x00000008
.L_94:


//--------------------- .nv.info._Z25kVerletUpdatePart1_kernelv --------------------------
	.section	.nv.info._Z25kVerletUpdatePart1_kernelv,"",@"SHT_CUDA_INFO"
	.sectionflags	@""
	.align	4


	//----- nvinfo : EIATTR_CUDA_API_VERSION
	.align		4
        /*0000*/ 	.byte	0x04, 0x37
        /*0002*/ 	.short	(.L_96 - .L_95)
.L_95:
        /*0004*/ 	.word	0x00000082


	//----- nvinfo : EIATTR_SPARSE_MMA_MASK
	.align		4
.L_96:
        /*0008*/ 	.byte	0x03, 0x50
        /*000a*/ 	.short	0x0000


	//----- nvinfo : EIATTR_MAXREG_COUNT
	.align		4
        /*000c*/ 	.byte	0x03, 0x1b
        /*000e*/ 	.short	0x00a8


	//----- nvinfo : EIATTR_NUM_BARRIERS
	.align		4
        /*0010*/ 	.byte	0x02, 0x4c
        /*0012*/ 	.byte	0x01
	.zero		1


	//----- nvinfo : EIATTR_MERCURY_ISA_VERSION
	.align		4
        /*0014*/ 	.byte	0x03, 0x5f
        /*0016*/ 	.short	0x0101


	//----- nvinfo : EIATTR_UNUSED_LOAD_BYTE_OFFSET
	.align		4
        /*0018*/ 	.byte	0x04, 0x44
        /*001a*/ 	.short	(.L_98 - .L_97)


	//   ....[0]....
.L_97:
        /*001c*/ 	.word	0x00000280
        /*0020*/ 	.word	0x00000fff


	//----- nvinfo : EIATTR_VRC_CTA_INIT_COUNT
	.align		4
.L_98:
        /*0024*/ 	.byte	0x02, 0x4a
	.zero		1
	.zero		1


	//----- nvinfo : EIATTR_EXIT_INSTR_OFFSETS
	.align		4
        /*0028*/ 	.byte	0x04, 0x1c
        /*002a*/ 	.short	(.L_100 - .L_99)


	//   ....[0]....
.L_99:
        /*002c*/ 	.word	0x00000160


	//   ....[1]....
        /*0030*/ 	.word	0x00000410


	//----- nvinfo : EIATTR_MAX_THREADS
	.align		4
.L_100:
        /*0034*/ 	.byte	0x04, 0x05
        /*0036*/ 	.short	(.L_102 - .L_101)
.L_101:
        /*0038*/ 	.word	0x00000180
        /*003c*/ 	.word	0x00000001
        /*0040*/ 	.word	0x00000001


	//----- nvinfo : EIATTR_CRS_STACK_SIZE
	.align		4
.L_102:
        /*0044*/ 	.byte	0x04, 0x1e
        /*0046*/ 	.short	(.L_104 - .L_103)
.L_103:
        /*0048*/ 	.word	0x00000000


	//----- nvinfo : EIATTR_SW_WAR
	.align		4
.L_104:
        /*004c*/ 	.byte	0x04, 0x36
        /*004e*/ 	.short	(.L_106 - .L_105)
.L_105:
        /*0050*/ 	.word	0x00000008
.L_106:


//--------------------- .nv.callgraph             --------------------------
	.section	.nv.callgraph,"",@"SHT_CUDA_CALLGRAPH"
	.align	4
	.sectionentsize	8
	.align		4
        /*0000*/ 	.word	0x00000000
	.align		4
        /*0004*/ 	.word	0xffffffff
	.align		4
        /*0008*/ 	.word	0x00000000
	.align		4
        /*000c*/ 	.word	0xfffffffe
	.align		4
        /*0010*/ 	.word	0x00000000
	.align		4
        /*0014*/ 	.word	0xfffffffd
	.align		4
        /*0018*/ 	.word	0x00000000
	.align		4
        /*001c*/ 	.word	0xfffffffc


//--------------------- .nv.constant3             --------------------------
	.section	.nv.constant3,"a",@progbits
	.align	8
.nv.constant3:
	.type		cSim,@object
	.size		cSim,(.L_0 - cSim)
cSim:
	.zero		1224
.L_0:


//--------------------- .nv.constant4             --------------------------
	.section	.nv.constant4,"a",@progbits
	.align	8
	.align		8
.nv.constant4:
        /*0000*/ 	.dword	_ZTVN10__cxxabiv117__class_type_infoE
	.align		8
        /*0008*/ 	.dword	_ZTVN10__cxxabiv120__si_class_type_infoE
	.align		8
        /*0010*/ 	.dword	_ZTVSt9exception
	.align		8
        /*0018*/ 	.dword	_ZTVN6OpenMM15OpenMMExceptionE


//--------------------- .text._Z28kSelectVerletStepSize_kernelf --------------------------
	.section	.text._Z28kSelectVerletStepSize_kernelf,"ax",@progbits
	.align	128
.text._Z28kSelectVerletStepSize_kernelf:
        .type           _Z28kSelectVerletStepSize_kernelf,@function
        .size           _Z28kSelectVerletStepSize_kernelf,(.L_x_45 - _Z28kSelectVerletStepSize_kernelf)
        .other          _Z28kSelectVerletStepSize_kernelf,@"STO_CUDA_ENTRY STV_DEFAULT"
_Z28kSelectVerletStepSize_kernelf:
[----:B------:R-:W-:Y:S01]  /*0000*/  LDC R1, c[0x0][0x37c] ;  /* 0x0000df00ff017b82 */ /* 0x000fe20000000800 */
[----:B------:R-:W0:Y:S07]  /*0010*/  S2R R0, SR_TID.X ;  /* 0x0000000000007919 */ /* 0x000e2e0000002100 */
[----:B------:R-:W1:Y:S01]  /*0020*/  S2UR UR5, SR_CgaCtaId ;  /* 0x00000000000579c3 */ /* 0x000e620000008800 */
[----:B------:R-:W2:Y:S01]  /*0030*/  LDCU UR7, c[0x3][URZ] ;  /* 0x00c00000ff0777ac */ /* 0x000ea20008000800 */
[----:B------:R-:W-:Y:S01]  /*0040*/  BSSY.RECONVERGENT B0, `(.L_x_0) ;  /* 0x0000028000007945 */ /* 0x000fe20003800200 */
[----:B------:R-:W-:Y:S01]  /*0050*/  UMOV UR4, 0x400 ;  /* 0x0000040000047882 */ /* 0x000fe20000000000 */
[----:B------:R-:W3:Y:S01]  /*0060*/  LDCU UR6, c[0x0][0x360] ;  /* 0x00006c00ff0677ac */ /* 0x000ee20008000800 */
[----:B------:R-:W4:Y:S01]  /*0070*/  LDCU.64 UR10, c[0x0][0x358] ;  /* 0x00006b00ff0a77ac */ /* 0x000f220008000a00 */
[----:B-1----:R-:W-:-:S02]  /*0080*/  ULEA UR5, UR5, UR4, 0x18 ;  /* 0x0000000405057291 */ /* 0x002fc4000f8ec0ff */
[----:B---3--:R-:W-:Y:S01]  /*0090*/  ULOP3.LUT UR6, UR6, 0xffff, URZ, 0xc0, !UPT ;  /* 0x0000ffff06067892 */ /* 0x008fe2000f8ec0ff */
[----:B0-----:R-:W-:-:S04]  /*00a0*/  LOP3.LUT R0, R0, 0xffff, RZ, 0xc0, !PT ;  /* 0x0000ffff00007812 */ /* 0x001fc800078ec0ff */
[C---:B------:R-:W-:Y:S02]  /*00b0*/  LEA R2, R0.reuse, UR5, 0x2 ;  /* 0x0000000500027c11 */ /* 0x040fe4000f8e10ff */
[C---:B--2---:R-:W-:Y:S02]  /*00c0*/  ISETP.GE.U32.AND P0, PT, R0.reuse, UR7, PT ;  /* 0x0000000700007c0c */ /* 0x044fe4000bf06070 */
[----:B------:R-:W-:Y:S01]  /*00d0*/  ISETP.NE.U32.AND P1, PT, R0, RZ, PT ;  /* 0x000000ff0000720c */ /* 0x000fe20003f25070 */
[----:B------:R0:W-:Y:S10]  /*00e0*/  STS [R2], RZ ;  /* 0x000000ff02007388 */ /* 0x0001f40000000800 */
[----:B0---4-:R-:W-:Y:S05]  /*00f0*/  @P0 BRA `(.L_x_1) ;  /* 0x0000000000700947 */ /* 0x011fea0003800000 */
[----:B------:R-:W0:Y:S01]  /*0100*/  LDC.64 R4, c[0x3][0x460] ;  /* 0x00c11800ff047b82 */ /* 0x000e220000000a00 */
[----:B------:R-:W-:Y:S01]  /*0110*/  UMOV UR4, URZ ;  /* 0x000000ff00047c82 */ /* 0x000fe20008000000 */
[----:B------:R-:W-:-:S06]  /*0120*/  IMAD.MOV.U32 R12, RZ, RZ, R0 ;  /* 0x000000ffff0c7224 */ /* 0x000fcc00078e0000 */
[----:B------:R-:W1:Y:S08]  /*0130*/  LDC.64 R6, c[0x3][0x458] ;  /* 0x00c11600ff067b82 */ /* 0x000e700000000a00 */
[----:B------:R-:W2:Y:S01]  /*0140*/  LDC R3, c[0x0][0x370] ;  /* 0x0000dc00ff037b82 */ /* 0x000ea20000000800 */
[----:B0-----:R-:W-:-:S04]  /*0150*/  IMAD.WIDE.U32 R4, R0, 0x10, R4 ;  /* 0x0000001000047825 */ /* 0x001fc800078e0004 */
[----:B------:R-:W-:Y:S02]  /*0160*/  IMAD.MOV.U32 R8, RZ, RZ, R4 ;  /* 0x000000ffff087224 */ /* 0x000fe400078e0004 */
[----:B------:R-:W-:Y:S02]  /*0170*/  VIADD R9, R5, UR4 ;  /* 0x0000000405097c36 */ /* 0x000fe40008000000 */
[----:B-1----:R-:W-:-:S04]  /*0180*/  IMAD.WIDE.U32 R6, R0, 0x10, R6 ;  /* 0x0000001000067825 */ /* 0x002fc800078e0006 */
[----:B------:R-:W-:Y:S01]  /*0190*/  IMAD.MOV.U32 R10, RZ, RZ, R6 ;  /* 0x000000ffff0a7224 */ /* 0x000fe200078e0006 */
[----:B------:R-:W-:Y:S02]  /*01a0*/  IADD3 R11, PT, PT, R7, UR4, RZ ;  /* 0x00000004070b7c10 */ /* 0x000fe4000fffe0ff */
[----:B--2---:R-:W-:Y:S01]  /*01b0*/  LOP3.LUT R4, R3, 0xffff, RZ, 0xc0, !PT ;  /* 0x0000ffff03047812 */ /* 0x004fe200078ec0ff */
[----:B------:R-:W-:-:S04]  /*01c0*/  HFMA2 R3, -RZ, RZ, 0, 0 ;  /* 0x00000000ff037431 */ /* 0x000fc800000001ff */
[----:B------:R-:W-:-:S07]  /*01d0*/  IMAD R13, R4, UR6, RZ ;  /* 0x00000006040d7c24 */ /* 0x000fce000f8e02ff */
.L_x_2:
[----:B0-----:R0:W2:Y:S04]  /*01e0*/  LDG.E.128 R4, desc[UR10][R8.64] ;  /* 0x0000000a08047981 */ /* 0x0010a8000c1e1d00 */
[----:B------:R-:W3:Y:S01]  /*01f0*/  LDG.E R14, desc[UR10][R10.64+0xc] ;  /* 0x00000c0a0a0e7981 */ /* 0x000ee2000c1e1900 */
[----:B------:R-:W-:-:S04]  /*0200*/  IADD3 R12, PT, PT, R13, R12, RZ ;  /* 0x0000000c0d0c7210 */ /* 0x000fc80007ffe0ff */
[----:B------:R-:W-:Y:S01]  /*0210*/  ISETP.GE.U32.AND P0, PT, R12, UR7, PT ;  /* 0x000000070c007c0c */ /* 0x000fe2000bf06070 */
[----:B0-----:R-:W-:-:S04]  /*0220*/  IMAD.WIDE.U32 R8, R13, 0x10, R8 ;  /* 0x000000100d087825 */ /* 0x001fc800078e0008 */
[----:B--2---:R-:W-:-:S04]  /*0230*/  FMUL.FTZ R5, R5, R5 ;  /* 0x0000000505057220 */ /* 0x004fc80000410000 */
[----:B------:R-:W-:-:S04]  /*0240*/  FFMA.FTZ R5, R4, R4, R5 ;  /* 0x0000000404057223 */ /* 0x000fc80000010005 */
[----:B------:R-:W-:-:S04]  /*0250*/  FFMA.FTZ R5, R6, R6, R5 ;  /* 0x0000000606057223 */ /* 0x000fc80000010005 */
[----:B---3--:R-:W-:Y:S01]  /*0260*/  FFMA.FTZ R3, R14, R5, R3 ;  /* 0x000000050e037223 */ /* 0x008fe20000010003 */
[----:B------:R-:W-:-:S04]  /*0270*/  IMAD.WIDE.U32 R4, R13, 0x10, R10 ;  /* 0x000000100d047825 */ /* 0x000fc800078e000a */
[----:B------:R0:W-:Y:S01]  /*0280*/  STS [R2], R3 ;  /* 0x0000000302007388 */ /* 0x0001e20000000800 */
[----:B------:R-:W-:Y:S01]  /*0290*/  IMAD.MOV.U32 R10, RZ, RZ, R4 ;  /* 0x000000ffff0a7224 */ /* 0x000fe200078e0004 */
[----:B------:R-:W-:Y:S01]  /*02a0*/  MOV R11, R5 ;  /* 0x00000005000b7202 */ /* 0x000fe20000000f00 */
[----:B------:R-:W-:Y:S06]  /*02b0*/  @!P0 BRA `(.L_x_2) ;  /* 0xfffffffc00c88947 */ /* 0x000fec000383ffff */
.L_x_1:
[----:B------:R-:W-:Y:S05]  /*02c0*/  BSYNC.RECONVERGENT B0 ;  /* 0x0000000000007941 */ /* 0x000fea0003800200 */
.L_x_0:
[----:B------:R-:W-:Y:S01]  /*02d0*/  BAR.SYNC.DEFER_BLOCKING 0x0 ;  /* 0x0000000000007b1d */ /* 0x000fe20000010000 */
[----:B------:R-:W-:-:S09]  /*02e0*/  UISETP.GT.U32.AND UP0, UPT, UR6, 0x1, UPT ;  /* 0x000000010600788c */ /* 0x000fd2000bf04070 */
[----:B------:R-:W-:Y:S05]  /*02f0*/  BRA.U !UP0, `(.L_x_3) ;  /* 0x00000001083c7547 */ /* 0x000fea000b800000 */
[----:B------:R-:W-:-:S05]  /*0300*/  UMOV UR4, 0x1 ;  /* 0x0000000100047882 */ /* 0x000fca0000000000 */
.L_x_4:
[----:B------:R-:W-:Y:S02]  /*0310*/  USHF.L.U32 UR7, UR4, 0x1, URZ ;  /* 0x0000000104077899 */ /* 0x000fe400080006ff */
[C---:B------:R-:W-:Y:S02]  /*0320*/  VIADD R4, R0.reuse, UR4 ;  /* 0x0000000400047c36 */ /* 0x040fe40008000000 */
[----:B------:R-:W-:Y:S02]  /*0330*/  UIADD3 UR8, UPT, UPT, UR7, -0x1, URZ ;  /* 0xffffffff07087890 */ /* 0x000fe4000fffe0ff */
[----:B------:R-:W-:Y:S02]  /*0340*/  UISETP.GE.U32.AND UP0, UPT, UR7, UR6, UPT ;  /* 0x000000060700728c */ /* 0x000fe4000bf06070 */
[----:B------:R-:W-:Y:S02]  /*0350*/  UMOV UR4, UR7 ;  /* 0x0000000700047c82 */ /* 0x000fe40008000000 */
[----:B------:R-:W-:-:S04]  /*0360*/  LOP3.LUT P0, RZ, R0, UR8, RZ, 0xc0, !PT ;  /* 0x0000000800ff7c12 */ /* 0x000fc8000f80c0ff */
[----:B------:R-:W-:-:S13]  /*0370*/  ISETP.LT.U32.AND P0, PT, R4, UR6, !P0 ;  /* 0x0000000604007c0c */ /* 0x000fda000c701070 */
[----:B------:R-:W-:Y:S01]  /*0380*/  @P0 LEA R4, R4, UR5, 0x2 ;  /* 0x0000000504040c11 */ /* 0x000fe2000f8e10ff */
[----:B01----:R-:W-:Y:S05]  /*0390*/  @P0 LDS R3, [R2] ;  /* 0x0000000002030984 */ /* 0x003fea0000000800 */
[----:B------:R-:W0:Y:S02]  /*03a0*/  @P0 LDS R4, [R4] ;  /* 0x0000000004040984 */ /* 0x000e240000000800 */
[----:B0-----:R-:W-:-:S05]  /*03b0*/  @P0 FADD.FTZ R3, R3, R4 ;  /* 0x0000000403030221 */ /* 0x001fca0000010000 */
[----:B------:R1:W-:Y:S01]  /*03c0*/  @P0 STS [R2], R3 ;  /* 0x0000000302000388 */ /* 0x0003e20000000800 */
[----:B------:R-:W-:Y:S06]  /*03d0*/  BAR.SYNC.DEFER_BLOCKING 0x0 ;  /* 0x0000000000007b1d */ /* 0x000fec0000010000 */
[----:B------:R-:W-:Y:S05]  /*03e0*/  BRA.U !UP0, `(.L_x_4) ;  /* 0xfffffffd08c87547 */ /* 0x000fea000b83ffff */
.L_x_3:
[----:B------:R-:W-:Y:S05]  /*03f0*/  @P1 EXIT ;  /* 0x000000000000194d */ /* 0x000fea0003800000 */
[----:B01----:R-:W0:Y:S02]  /*0400*/  LDC.64 R2, c[0x3][0x80] ;  /* 0x00c02000ff027b82 */ /* 0x003e240000000a00 */
[----:B0-----:R-:W2:Y:S06]  /*0410*/  LDG.E R6, desc[UR10][R2.64+0x4] ;  /* 0x0000040a02067981 */ /* 0x001eac000c1e1900 */
[----:B------:R-:W0:Y:S01]  /*0420*/  S2UR UR5, SR_CgaCtaId ;  /* 0x00000000000579c3 */ /* 0x000e220000008800 */
[----:B------:R-:W-:Y:S02]  /*0430*/  UMOV UR4, 0x400 ;  /* 0x0000040000047882 */ /* 0x000fe40000000000 */
[----:B0-----:R-:W-:Y:S01]  /*0440*/  ULEA UR4, UR5, UR4, 0x18 ;  /* 0x0000000405047291 */ /* 0x001fe2000f8ec0ff */
[----:B------:R-:W0:Y:S08]  /*0450*/  LDCU UR5, c[0x3][URZ] ;  /* 0x00c00000ff0577ac */ /* 0x000e300008000800 */
[----:B------:R-:W1:Y:S01]  /*0460*/  LDS R0, [UR4] ;  /* 0x00000004ff007984 */ /* 0x000e620008000800 */
[----:B0-----:R-:W-:-:S06]  /*0470*/  UIMAD UR4, UR5, 0x3, URZ ;  /* 0x00000003050478a4 */ /* 0x001fcc000f8e02ff */
[----:B------:R-:W-:-:S04]  /*0480*/  I2FP.F32.U32 R4, UR4 ;  /* 0x0000000400047c45 */ /* 0x000fc80008201000 */
[----:B------:R-:W1:Y:S01]  /*0490*/  MUFU.RCP R5, R4 ;  /* 0x0000000400057308 */ /* 0x000e620000001000 */
[----:B------:R-:W0:Y:S01]  /*04a0*/  LDCU UR4, c[0x3][0x90] ;  /* 0x00c01200ff0477ac */ /* 0x000e220008000800 */
[----:B-1----:R-:W-:-:S06]  /*04b0*/  FMUL.FTZ R0, R0, R5 ;  /* 0x0000000500007220 */ /* 0x002fcc0000410000 */
[----:B------:R-:W1:Y:S08]  /*04c0*/  MUFU.SQRT R0, R0 ;  /* 0x0000000000007308 */ /* 0x000e700000002000 */
[----:B-1----:R-:W0:Y:S02]  /*04d0*/  MUFU.RCP R5, R0 ;  /* 0x0000000000057308 */ /* 0x002e240000001000 */
[----:B0-----:R-:W-:Y:S01]  /*04e0*/  FMUL.FTZ R5, R5, UR4 ;  /* 0x0000000405057c20 */ /* 0x001fe20008410000 */
[----:B------:R-:W0:Y:S05]  /*04f0*/  LDCU UR4, c[0x0][0x380] ;  /* 0x00007000ff0477ac */ /* 0x000e2a0008000800 */
[----:B------:R-:W1:Y:S01]  /*0500*/  MUFU.SQRT R7, R5 ;  /* 0x0000000500077308 */ /* 0x000e620000002000 */
[C---:B--2---:R-:W-:Y:S01]  /*0510*/  FSETP.GT.FTZ.AND P0, PT, R6.reuse, RZ, PT ;  /* 0x000000ff0600720b */ /* 0x044fe20003f14000 */
[----:B------:R-:W-:-:S12]  /*0520*/  FMUL.FTZ R10, R6, 1.1000000238418579102 ;  /* 0x3f8ccccd060a7820 */ /* 0x000fd80000410000 */
[----:B------:R-:W-:-:S05]  /*0530*/  @P0 FADD.FTZ R8, R6, R6 ;  /* 0x0000000606080221 */ /* 0x000fca0000010000 */
[----:B-1----:R-:W-:-:S04]  /*0540*/  @P0 FMNMX.FTZ R7, R7, R8, PT ;  /* 0x0000000807070209 */ /* 0x002fc80003810000 */
[C---:B------:R-:W-:Y:S02]  /*0550*/  FSETP.GEU.FTZ.AND P1, PT, R7.reuse, R10, PT ;  /* 0x0000000a0700720b */ /* 0x040fe40003f3e000 */
[----:B------:R-:W-:-:S04]  /*0560*/  FSETP.GT.FTZ.AND P0, PT, R7, R6, PT ;  /* 0x000000060700720b */ /* 0x000fc80003f14000 */
[----:B------:R-:W-:-:S13]  /*0570*/  PLOP3.LUT P0, PT, P0, P1, PT, 0x8f, 0xf8 ;  /* 0x0000000000f8781c */ /* 0x000fda0000703177 */
[----:B------:R-:W-:-:S04]  /*0580*/  @!P0 MOV R7, R6 ;  /* 0x0000000600078202 */ /* 0x000fc80000000f00 */
[----:B0-----:R-:W-:-:S04]  /*0590*/  FSETP.GT.FTZ.AND P0, PT, R7, UR4, PT ;  /* 0x0000000407007c0b */ /* 0x001fc8000bf14000 */
[----:B------:R-:W-:-:S05]  /*05a0*/  FSEL R7, R7, UR4, !P0 ;  /* 0x0000000407077c08 */ /* 0x000fca000c000000 */
[----:B------:R-:W-:Y:S01]  /*05b0*/  STG.E desc[UR10][R2.64+0x4], R7 ;  /* 0x0000040702007986 */ /* 0x000fe2000c10190a */
[----:B------:R-:W-:Y:S05]  /*05c0*/  EXIT ;  /* 0x000000000000794d */ /* 0x000fea0003800000 */
.L_x_5:
[----:B------:R-:W-:-:S00]  /*05d0*/  BRA `(.L_x_5) ;  /* 0xfffffffc00fc7947 */ /* 0x000fc0000383ffff */
[----:B------:R-:W-:-:S00]  /*05e0*/  NOP ;  /* 0x0000000000007918 */ /* 0x000fc00000000000 */
        /* <DEDUP_REMOVED lines=9> */
.L_x_45:


//--------------------- .text._Z27kVerletUpdatePart2CM_kernelv --------------------------
	.section	.text._Z27kVerletUpdatePart2CM_kernelv,"ax",@progbits
	.align	128
.text._Z27kVerletUpdatePart2CM_kernelv:
        .type           _Z27kVerletUpdatePart2CM_kernelv,@function
        .size           _Z27kVerletUpdatePart2CM_kernelv,(.L_x_46 - _Z27kVerletUpdatePart2CM_kernelv)
        .other          _Z27kVerletUpdatePart2CM_kernelv,@"STO_CUDA_ENTRY STV_DEFAULT"
_Z27kVerletUpdatePart2CM_kernelv:
[----:B------:R-:W-:Y:S01]  /*0000*/  LDC R1, c[0x0][0x37c] ;  /* 0x0000df00ff017b82 */ /* 0x000fe20000000800 */
[----:B------:R-:W0:Y:S01]  /*0010*/  S2R R3, SR_TID.X ;  /* 0x0000000000037919 */ /* 0x000e220000002100 */
[----:B------:R-:W1:Y:S01]  /*0020*/  LDCU UR4, c[0x0][0x360] ;  /* 0x00006c00ff0477ac */ /* 0x000e620008000800 */
[----:B------:R-:W-:Y:S01]  /*0030*/  BSSY.RECONVERGENT B0, `(.L_x_6) ;  /* 0x0000015000007945 */ /* 0x000fe20003800200 */
[----:B------:R-:W2:Y:S01]  /*0040*/  S2R R2, SR_CTAID.X ;  /* 0x0000000000027919 */ /* 0x000ea20000002500 */
[----:B------:R-:W3:Y:S01]  /*0050*/  LDCU.64 UR8, c[0x0][0x358] ;  /* 0x00006b00ff0877ac */ /* 0x000ee20008000a00 */
[----:B-1----:R-:W-:Y:S01]  /*0060*/  ULOP3.LUT UR4, UR4, 0xffff, URZ, 0xc0, !UPT ;  /* 0x0000ffff04047892 */ /* 0x002fe2000f8ec0ff */
[----:B0-----:R-:W-:-:S04]  /*0070*/  LOP3.LUT R3, R3, 0xffff, RZ, 0xc0, !PT ;  /* 0x0000ffff03037812 */ /* 0x001fc800078ec0ff */
[----:B------:R-:W-:Y:S02]  /*0080*/  ISETP.NE.U32.AND P1, PT, R3, RZ, PT ;  /* 0x000000ff0300720c */ /* 0x000fe40003f25070 */
[----:B--2---:R-:W-:-:S05]  /*0090*/  LOP3.LUT R2, R2, 0xffff, RZ, 0xc0, !PT ;  /* 0x0000ffff02027812 */ /* 0x004fca00078ec0ff */
[----:B------:R-:W-:-:S06]  /*00a0*/  IMAD R0, R2, UR4, R3 ;  /* 0x0000000402007c24 */ /* 0x000fcc000f8e0203 */
[----:B---3--:R-:W-:Y:S05]  /*00b0*/  @P1 BRA `(.L_x_7) ;  /* 0x0000000000301947 */ /* 0x008fea0003800000 */
[----:B------:R-:W0:Y:S02]  /*00c0*/  LDC.64 R6, c[0x3][0x80] ;  /* 0x00c02000ff067b82 */ /* 0x000e240000000a00 */
[----:B0-----:R-:W2:Y:S01]  /*00d0*/  LDG.E R6, desc[UR8][R6.64+0x4] ;  /* 0x0000040806067981 */ /* 0x001ea2000c1e1900 */
[----:B------:R-:W-:Y:S01]  /*00e0*/  MOV R8, 0x110 ;  /* 0x0000011000087802 */ /* 0x000fe20000000f00 */
[----:B--2---:R0:W1:Y:S06]  /*00f0*/  F2F.F64.F32 R4, R6 ;  /* 0x0000000600047310 */ /* 0x00406c0000201800 */
[----:B01----:R-:W-:Y:S05]  /*0100*/  CALL.REL.NOINC `($__internal_1_$__cuda_sm20_rcp_f64_v3) ;  /* 0x0000000800607944 */ /* 0x003fea0003c00000 */
[----:B------:R-:W-:Y:S01]  /*0110*/  ISETP.NE.U32.AND P0, PT, R0, RZ, PT ;  /* 0x000000ff0000720c */ /* 0x000fe20003f05070 */
[----:B------:R-:W0:Y:S01]  /*0120*/  S2UR UR6, SR_CgaCtaId ;  /* 0x00000000000679c3 */ /* 0x000e220000008800 */
[----:B------:R-:W-:-:S11]  /*0130*/  UMOV UR5, 0x400 ;  /* 0x0000040000057882 */ /* 0x000fd60000000000 */
[----:B------:R-:W1:Y:S01]  /*0140*/  @!P0 LDC.64 R8, c[0x3][0x80] ;  /* 0x00c02000ff088b82 */ /* 0x000e620000000a00 */
[----:B0-----:R-:W-:-:S09]  /*0150*/  ULEA UR5, UR6, UR5, 0x18 ;  /* 0x0000000506057291 */ /* 0x001fd2000f8ec0ff */
[----:B------:R0:W-:Y:S04]  /*0160*/  STS.64 [UR5], R4 ;  /* 0x00000004ff007988 */ /* 0x0001e80008000a05 */
[----:B-1----:R0:W-:Y:S02]  /*0170*/  @!P0 STG.E desc[UR8][R8.64], R6 ;  /* 0x0000000608008986 */ /* 0x0021e4000c101908 */
.L_x_7:
[----:B------:R-:W-:Y:S05]  /*0180*/  BSYNC.RECONVERGENT B0 ;  /* 0x0000000000007941 */ /* 0x000fea0003800200 */
.L_x_6:
[----:B------:R-:W1:Y:S01]  /*0190*/  LDCU UR7, c[0x3][URZ] ;  /* 0x00c00000ff0777ac */ /* 0x000e620008000800 */
[----:B------:R-:W-:Y:S01]  /*01a0*/  BSSY.RECONVERGENT B0, `(.L_x_8) ;  /* 0x0000034000007945 */ /* 0x000fe20003800200 */
[----:B------:R-:W-:Y:S01]  /*01b0*/  BAR.SYNC.DEFER_BLOCKING 0x0 ;  /* 0x0000000000007b1d */ /* 0x000fe20000010000 */
[----:B-1----:R-:W-:-:S13]  /*01c0*/  ISETP.GE.U32.AND P0, PT, R0, UR7, PT ;  /* 0x0000000700007c0c */ /* 0x002fda000bf06070 */
[----:B------:R-:W-:Y:S05]  /*01d0*/  @P0 BRA `(.L_x_9) ;  /* 0x0000000000b80947 */ /* 0x000fea0003800000 */
[----:B------:R-:W1:Y:S01]  /*01e0*/  S2UR UR6, SR_CgaCtaId ;  /* 0x00000000000679c3 */ /* 0x000e620000008800 */
[----:B------:R-:W-:Y:S01]  /*01f0*/  UMOV UR5, 0x400 ;  /* 0x0000040000057882 */ /* 0x000fe20000000000 */
[----:B------:R-:W-:Y:S01]  /*0200*/  HFMA2 R24, -RZ, RZ, 0, 0 ;  /* 0x00000000ff187431 */ /* 0x000fe200000001ff */
[----:B------:R-:W-:Y:S01]  /*0210*/  BSSY.RECONVERGENT B1, `(.L_x_10) ;  /* 0x0000029000017945 */ /* 0x000fe20003800200 */
[----:B------:R-:W-:-:S04]  /*0220*/  CS2R R22, SRZ ;  /* 0x0000000000167805 */ /* 0x000fc8000001ff00 */
[----:B------:R-:W2:Y:S08]  /*0230*/  LDC R25, c[0x0][0x370] ;  /* 0x0000dc00ff197b82 */ /* 0x000eb00000000800 */
[----:B------:R-:W3:Y:S01]  /*0240*/  LDC.64 R26, c[0x3][0x458] ;  /* 0x00c11600ff1a7b82 */ /* 0x000ee20000000a00 */
[----:B-1----:R-:W-:-:S07]  /*0250*/  ULEA UR5, UR6, UR5, 0x18 ;  /* 0x0000000506057291 */ /* 0x002fce000f8ec0ff */
[----:B------:R-:W1:Y:S01]  /*0260*/  LDC.64 R18, c[0x3][0x448] ;  /* 0x00c11200ff127b82 */ /* 0x000e620000000a00 */
[----:B--2---:R-:W-:Y:S01]  /*0270*/  LOP3.LUT R25, R25, 0xffff, RZ, 0xc0, !PT ;  /* 0x0000ffff19197812 */ /* 0x004fe200078ec0ff */
[----:B------:R-:W2:Y:S06]  /*0280*/  LDS.64 R20, [UR5] ;  /* 0x00000005ff147984 */ /* 0x000eac0008000a00 */
[----:B------:R-:W4:Y:S01]  /*0290*/  LDC.64 R16, c[0x3][0x440] ;  /* 0x00c11000ff107b82 */ /* 0x000f220000000a00 */
[----:B------:R-:W-:Y:S02]  /*02a0*/  IMAD R25, R25, UR4, RZ ;  /* 0x0000000419197c24 */ /* 0x000fe4000f8e02ff */
[----:B---3--:R-:W-:-:S04]  /*02b0*/  IMAD.WIDE.U32 R26, R0, 0x10, R26 ;  /* 0x00000010001a7825 */ /* 0x008fc800078e001a */
[----:B-1----:R-:W-:-:S04]  /*02c0*/  IMAD.WIDE.U32 R18, R0, 0x10, R18 ;  /* 0x0000001000127825 */ /* 0x002fc800078e0012 */
[----:B--2-4-:R-:W-:-:S07]  /*02d0*/  IMAD.WIDE.U32 R16, R0, 0x10, R16 ;  /* 0x0000001000107825 */ /* 0x014fce00078e0010 */
.L_x_11:
[----:B0-----:R0:W2:Y:S04]  /*02e0*/  LDG.E.128 R4, desc[UR8][R18.64] ;  /* 0x0000000812047981 */ /* 0x0010a8000c1e1d00 */
[----:B------:R-:W3:Y:S04]  /*02f0*/  LDG.E.128 R8, desc[UR8][R16.64] ;  /* 0x0000000810087981 */ /* 0x000ee8000c1e1d00 */
[----:B------:R-:W4:Y:S01]  /*0300*/  LDG.E R15, desc[UR8][R26.64+0xc] ;  /* 0x00000c081a0f7981 */ /* 0x000f22000c1e1900 */
[C---:B------:R-:W-:Y:S02]  /*0310*/  IMAD.IADD R0, R25.reuse, 0x1, R0 ;  /* 0x0000000119007824 */ /* 0x040fe400078e0200 */
[----:B0-----:R-:W-:-:S03]  /*0320*/  IMAD.WIDE.U32 R18, R25, 0x10, R18 ;  /* 0x0000001019127825 */ /* 0x001fc600078e0012 */
[----:B------:R-:W-:Y:S01]  /*0330*/  ISETP.GE.U32.AND P0, PT, R0, UR7, PT ;  /* 0x0000000700007c0c */ /* 0x000fe2000bf06070 */
[----:B--2---:R-:W0:Y:S01]  /*0340*/  F2F.F64.F32 R12, R4 ;  /* 0x00000004000c7310 */ /* 0x004e220000201800 */
[----:B---3--:R-:W-:Y:S01]  /*0350*/  FADD.FTZ R9, R5, R9 ;  /* 0x0000000905097221 */ /* 0x008fe20000010000 */
[----:B------:R-:W-:Y:S01]  /*0360*/  FADD.FTZ R8, R4, R8 ;  /* 0x0000000804087221 */ /* 0x000fe20000010000 */
[----:B------:R-:W-:Y:S01]  /*0370*/  FADD.FTZ R10, R6, R10 ;  /* 0x0000000a060a7221 */ /* 0x000fe20000010000 */
[----:B------:R-:W-:-:S04]  /*0380*/  MOV R11, R7 ;  /* 0x00000007000b7202 */ /* 0x000fc80000000f00 */
[----:B------:R-:W1:Y:S01]  /*0390*/  F2F.F64.F32 R30, R5 ;  /* 0x00000005001e7310 */ /* 0x000e620000201800 */
[----:B------:R2:W-:Y:S01]  /*03a0*/  STG.E.128 desc[UR8][R16.64], R8 ;  /* 0x0000000810007986 */ /* 0x0005e2000c101d08 */
[----:B0-----:R-:W-:-:S06]  /*03b0*/  DMUL R12, R12, R20 ;  /* 0x000000140c0c7228 */ /* 0x001fcc0000000000 */
[----:B------:R-:W0:Y:S01]  /*03c0*/  F2F.F64.F32 R28, R6 ;  /* 0x00000006001c7310 */ /* 0x000e220000201800 */
[----:B-1----:R-:W-:-:S07]  /*03d0*/  DMUL R30, R20, R30 ;  /* 0x0000001e141e7228 */ /* 0x002fce0000000000 */
[----:B----4-:R-:W1:Y:S01]  /*03e0*/  MUFU.RCP R5, R15 ;  /* 0x0000000f00057308 */ /* 0x010e620000001000 */
[----:B--2---:R-:W-:Y:S01]  /*03f0*/  IMAD.WIDE.U32 R16, R25, 0x10, R16 ;  /* 0x0000001019107825 */ /* 0x004fe200078e0010 */
[----:B0-----:R-:W-:-:S06]  /*0400*/  DMUL R28, R20, R28 ;  /* 0x0000001c141c7228 */ /* 0x001fcc0000000000 */
[----:B------:R-:W1:Y:S08]  /*0410*/  F2F.F32.F64 R12, R12 ;  /* 0x0000000c000c7310 */ /* 0x000e700000301000 */
[----:B------:R-:W0:Y:S01]  /*0420*/  F2F.F32.F64 R13, R30 ;  /* 0x0000001e000d7310 */ /* 0x000e220000301000 */
[----:B-1----:R-:W-:-:S07]  /*0430*/  FFMA.FTZ R24, R12, R5, R24 ;  /* 0x000000050c187223 */ /* 0x002fce0000010018 */
[----:B------:R-:W1:Y:S01]  /*0440*/  F2F.F32.F64 R14, R28 ;  /* 0x0000001c000e7310 */ /* 0x000e620000301000 */
[-C--:B0-----:R-:W-:Y:S01]  /*0450*/  FFMA.FTZ R23, R13, R5.reuse, R23 ;  /* 0x000000050d177223 */ /* 0x081fe20000010017 */
[----:B-1----:R0:W-:Y:S01]  /*0460*/  STG.E.128 desc[UR8][R26.64], R12 ;  /* 0x0000000c1a007986 */ /* 0x0021e2000c101d08 */
[----:B------:R-:W-:Y:S01]  /*0470*/  FFMA.FTZ R22, R14, R5, R22 ;  /* 0x000000050e167223 */ /* 0x000fe20000010016 */
[----:B0-----:R-:W-:Y:S01]  /*0480*/  IMAD.WIDE.U32 R26, R25, 0x10, R26 ;  /* 0x00000010191a7825 */ /* 0x001fe200078e001a */
[----:B------:R-:W-:Y:S06]  /*0490*/  @!P0 BRA `(.L_x_11) ;  /* 0xfffffffc00908947 */ /* 0x000fec000383ffff */
[----:B------:R-:W-:Y:S05]  /*04a0*/  BSYNC.RECONVERGENT B1 ;  /* 0x0000000000017941 */ /* 0x000fea0003800200 */
.L_x_10:
[----:B------:R-:W-:Y:S05]  /*04b0*/  BRA `(.L_x_12) ;  /* 0x0000000000087947 */ /* 0x000fea0003800000 */
.L_x_9:
[----:B------:R-:W-:Y:S02]  /*04c0*/  CS2R R22, SRZ ;  /* 0x0000000000167805 */ /* 0x000fe4000001ff00 */
[----:B------:R-:W-:-:S07]  /*04d0*/  MOV R24, RZ ;  /* 0x000000ff00187202 */ /* 0x000fce0000000f00 */
.L_x_12:
[----:B------:R-:W-:Y:S05]  /*04e0*/  BSYNC.RECONVERGENT B0 ;  /* 0x0000000000007941 */ /* 0x000fea0003800200 */
.L_x_8:
[----:B0-----:R-:W0:Y:S01]  /*04f0*/  S2R R5, SR_CgaCtaId ;  /* 0x0000000000057919 */ /* 0x001e220000008800 */
[----:B------:R-:W1:Y:S01]  /*0500*/  LDCU UR5, c[0x3][0x358] ;  /* 0x00c06b00ff0577ac */ /* 0x000e620008000800 */
[----:B------:R-:W-:Y:S01]  /*0510*/  MOV R0, 0x400 ;  /* 0x0000040000007802 */ /* 0x000fe20000000f00 */
[----:B------:R-:W-:-:S04]  /*0520*/  UISETP.GT.U32.AND UP0, UPT, UR4, 0x1, UPT ;  /* 0x000000010400788c */ /* 0x000fc8000bf04070 */
[----:B------:R-:W-:Y:S02]  /*0530*/  VIADD R0, R0, 0x10 ;  /* 0x0000001000007836 */ /* 0x000fe40000000000 */
[----:B-1----:R-:W-:Y:S01]  /*0540*/  FMUL.FTZ R24, R24, UR5 ;  /* 0x0000000518187c20 */ /* 0x002fe20008410000 */
[----:B------:R-:W-:Y:S01]  /*0550*/  FMUL.FTZ R23, R23, UR5 ;  /* 0x0000000517177c20 */ /* 0x000fe20008410000 */
[----:B------:R-:W-:Y:S01]  /*0560*/  FMUL.FTZ R22, R22, UR5 ;  /* 0x0000000516167c20 */ /* 0x000fe20008410000 */
[----:B0-----:R-:W-:-:S05]  /*0570*/  LEA R0, R5, R0, 0x18 ;  /* 0x0000000005007211 */ /* 0x001fca00078ec0ff */
[----:B------:R-:W-:-:S05]  /*0580*/  IMAD R5, R3, 0xc, R0 ;  /* 0x0000000c03057824 */ /* 0x000fca00078e0200 */
[----:B------:R0:W-:Y:S04]  /*0590*/  STS [R5], R24 ;  /* 0x0000001805007388 */ /* 0x0001e80000000800 */
[----:B------:R0:W-:Y:S04]  /*05a0*/  STS [R5+0x4], R23 ;  /* 0x0000041705007388 */ /* 0x0001e80000000800 */
[----:B------:R0:W-:Y:S01]  /*05b0*/  STS [R5+0x8], R22 ;  /* 0x0000081605007388 */ /* 0x0001e20000000800 */
[----:B------:R-:W-:Y:S06]  /*05c0*/  BAR.SYNC.DEFER_BLOCKING 0x0 ;  /* 0x0000000000007b1d */ /* 0x000fec0000010000 */
[----:B------:R-:W-:Y:S05]  /*05d0*/  BRA.U !UP0, `(.L_x_13) ;  /* 0x0000000108687547 */ /* 0x000fea000b800000 */
[----:B------:R-:W-:Y:S01]  /*05e0*/  UMOV UR5, 0x1 ;  /* 0x0000000100057882 */ /* 0x000fe20000000000 */
[----:B------:R-:W-:-:S05]  /*05f0*/  UMOV UR6, 0x1 ;  /* 0x0000000100067882 */ /* 0x000fca0000000000 */
.L_x_16:
[C---:B------:R-:W-:Y:S01]  /*0600*/  LOP3.LUT P0, RZ, R3.reuse, UR5, RZ, 0xc0, !PT ;  /* 0x0000000503ff7c12 */ /* 0x040fe2000f80c0ff */
[----:B------:R-:W-:Y:S01]  /*0610*/  BSSY.RECONVERGENT B0, `(.L_x_14) ;  /* 0x0000011000007945 */ /* 0x000fe20003800200 */
[----:B------:R-:W-:-:S04]  /*0620*/  IADD3 R7, PT, PT, R3, UR6, RZ ;  /* 0x0000000603077c10 */ /* 0x000fc8000fffe0ff */
[----:B------:R-:W-:-:S13]  /*0630*/  ISETP.LT.U32.AND P0, PT, R7, UR4, !P0 ;  /* 0x0000000407007c0c */ /* 0x000fda000c701070 */
[----:B-1----:R-:W-:Y:S05]  /*0640*/  @!P0 BRA `(.L_x_15) ;  /* 0x0000000000348947 */ /* 0x002fea0003800000 */
[----:B------:R-:W-:Y:S01]  /*0650*/  IMAD R4, R7, 0xc, R0 ;  /* 0x0000000c07047824 */ /* 0x000fe200078e0200 */
[----:B------:R-:W-:Y:S04]  /*0660*/  LDS R6, [R5] ;  /* 0x0000000005067984 */ /* 0x000fe80000000800 */
[----:B------:R-:W1:Y:S02]  /*0670*/  LDS R7, [R4] ;  /* 0x0000000004077984 */ /* 0x000e640000000800 */
[----:B-1----:R-:W-:Y:S02]  /*0680*/  FADD.FTZ R6, R6, R7 ;  /* 0x0000000706067221 */ /* 0x002fe40000010000 */
[----:B------:R-:W-:Y:S04]  /*0690*/  LDS R7, [R5+0x4] ;  /* 0x0000040005077984 */ /* 0x000fe80000000800 */
[----:B------:R-:W-:Y:S04]  /*06a0*/  STS [R5], R6 ;  /* 0x0000000605007388 */ /* 0x000fe80000000800 */
[----:B------:R-:W1:Y:S02]  /*06b0*/  LDS R8, [R4+0x4] ;  /* 0x0000040004087984 */ /* 0x000e640000000800 */
[----:B-1----:R-:W-:-:S02]  /*06c0*/  FADD.FTZ R8, R7, R8 ;  /* 0x0000000807087221 */ /* 0x002fc40000010000 */
[----:B------:R-:W-:Y:S04]  /*06d0*/  LDS R7, [R5+0x8] ;  /* 0x0000080005077984 */ /* 0x000fe80000000800 */
[----:B------:R-:W-:Y:S04]  /*06e0*/  STS [R5+0x4], R8 ;  /* 0x0000040805007388 */ /* 0x000fe80000000800 */
[----:B------:R-:W1:Y:S02]  /*06f0*/  LDS R10, [R4+0x8] ;  /* 0x00000800040a7984 */ /* 0x000e640000000800 */
[----:B-1----:R-:W-:-:S05]  /*0700*/  FADD.FTZ R10, R7, R10 ;  /* 0x0000000a070a7221 */ /* 0x002fca0000010000 */
[----:B------:R1:W-:Y:S02]  /*0710*/  STS [R5+0x8], R10 ;  /* 0x0000080a05007388 */ /* 0x0003e40000000800 */
.L_x_15:
[----:B------:R-:W-:Y:S05]  /*0720*/  BSYNC.RECONVERGENT B0 ;  /* 0x0000000000007941 */ /* 0x000fea0003800200 */
.L_x_14:
[----:B------:R-:W-:Y:S01]  /*0730*/  BAR.SYNC.DEFER_BLOCKING 0x0 ;  /* 0x0000000000007b1d */ /* 0x000fe20000010000 */
[----:B------:R-:W-:Y:S02]  /*0740*/  USHF.L.U32 UR6, UR6, 0x1, URZ ;  /* 0x0000000106067899 */ /* 0x000fe400080006ff */
[----:B------:R-:W-:Y:S02]  /*0750*/  ULEA UR5, UR5, 0x1, 0x1 ;  /* 0x0000000105057891 */ /* 0x000fe4000f8e08ff */
[----:B------:R-:W-:-:S09]  /*0760*/  UISETP.GE.U32.AND UP0, UPT, UR6, UR4, UPT ;  /* 0x000000040600728c */ /* 0x000fd2000bf06070 */
[----:B------:R-:W-:Y:S05]  /*0770*/  BRA.U !UP0, `(.L_x_16) ;  /* 0xfffffffd08a07547 */ /* 0x000fea000b83ffff */
.L_x_13:
[----:B------:R-:W-:Y:S05]  /*0780*/  @P1 EXIT ;  /* 0x000000000000194d */ /* 0x000fea0003800000 */
[----:B------:R-:W2:Y:S01]  /*0790*/  S2UR UR5, SR_CgaCtaId ;  /* 0x00000000000579c3 */ /* 0x000ea20000008800 */
[----:B------:R-:W-:-:S07]  /*07a0*/  UMOV UR4, 0x400 ;  /* 0x0000040000047882 */ /* 0x000fce0000000000 */
[----:B01----:R-:W0:Y:S01]  /*07b0*/  LDC.64 R4, c[0x3][0x490] ;  /* 0x00c12400ff047b82 */ /* 0x003e220000000a00 */
[----:B--2---:R-:W-:Y:S01]  /*07c0*/  ULEA UR4, UR5, UR4, 0x18 ;  /* 0x0000000405047291 */ /* 0x004fe2000f8ec0ff */
[----:B0-----:R-:W-:-:S08]  /*07d0*/  IMAD.WIDE.U32 R2, R2, 0x10, R4 ;  /* 0x0000001002027825 */ /* 0x001fd000078e0004 */
[----:B------:R-:W0:Y:S02]  /*07e0*/  LDS.128 R8, [UR4+0x10] ;  /* 0x00001004ff087984 */ /* 0x000e240008000c00 */
[----:B0-----:R-:W-:-:S05]  /*07f0*/  IMAD.MOV.U32 R11, RZ, RZ, RZ ;  /* 0x000000ffff0b7224 */ /* 0x001fca00078e00ff */
[----:B------:R-:W-:Y:S01]  /*0800*/  STG.E.128 desc[UR8][R2.64], R8 ;  /* 0x0000000802007986 */ /* 0x000fe2000c101d08 */
[----:B------:R-:W-:Y:S05]  /*0810*/  EXIT ;  /* 0x000000000000794d */ /* 0x000fea0003800000 */
        .weak           $__internal_0_$__cuda_sm20_dblrcp_rn_slowpath_v3
        .type           $__internal_0_$__cuda_sm20_dblrcp_rn_slowpath_v3,@function
        .size           $__internal_0_$__cuda_sm20_dblrcp_rn_slowpath_v3,($__internal_1_$__cuda_sm20_rcp_f64_v3 - $__internal_0_$__cuda_sm20_dblrcp_rn_slowpath_v3)
$__internal_0_$__cuda_sm20_dblrcp_rn_slowpath_v3:
[----:B------:R-:W-:Y:S01]  /*0820*/  DSETP.GTU.AND P0, PT, |R4|, +INF , PT ;  /* 0x7ff000000400742a */ /* 0x000fe20003f0c200 */
[----:B------:R-:W-:-:S13]  /*0830*/  BSSY.RECONVERGENT B1, `(.L_x_17) ;  /* 0x0000023000017945 */ /* 0x000fda0003800200 */
[----:B------:R-:W-:Y:S05]  /*0840*/  @P0 BRA `(.L_x_18) ;  /* 0x00000000007c0947 */ /* 0x000fea0003800000 */
[----:B------:R-:W-:-:S04]  /*0850*/  LOP3.LUT R9, R5, 0x7fffffff, RZ, 0xc0, !PT ;  /* 0x7fffffff05097812 */ /* 0x000fc800078ec0ff */
[----:B------:R-:W-:-:S04]  /*0860*/  IADD3 R11, PT, PT, R9, -0x1, RZ ;  /* 0xffffffff090b7810 */ /* 0x000fc80007ffe0ff */
[----:B------:R-:W-:-:S13]  /*0870*/  ISETP.GE.U32.AND P0, PT, R11, 0x7fefffff, PT ;  /* 0x7fefffff0b00780c */ /* 0x000fda0003f06070 */
[----:B------:R-:W-:Y:S01]  /*0880*/  @P0 LOP3.LUT R13, R5, 0x7ff00000, RZ, 0x3c, !PT ;  /* 0x7ff00000050d0812 */ /* 0x000fe200078e3cff */
[----:B------:R-:W-:Y:S01]  /*0890*/  @P0 IMAD.MOV.U32 R12, RZ, RZ, RZ ;  /* 0x000000ffff0c0224 */ /* 0x000fe200078e00ff */
[----:B------:R-:W-:Y:S06]  /*08a0*/  @P0 BRA `(.L_x_19) ;  /* 0x00000000006c0947 */ /* 0x000fec0003800000 */
[----:B------:R-:W-:Y:S02]  /*08b0*/  ISETP.GE.U32.AND P0, PT, R9, 0x1000001, PT ;  /* 0x010000010900780c */ /* 0x000fe40003f06070 */
[----:B------:R-:W-:-:S11]  /*08c0*/  MOV R12, R7 ;  /* 0x00000007000c7202 */ /* 0x000fd60000000f00 */
[----:B------:R-:W-:Y:S05]  /*08d0*/  @!P0 BRA `(.L_x_20) ;  /* 0x0000000000348947 */ /* 0x000fea0003800000 */
[----:B------:R-:W-:Y:S01]  /*08e0*/  VIADD R15, R5, 0xc0200000 ;  /* 0xc0200000050f7836 */ /* 0x000fe20000000000 */
[----:B------:R-:W-:-:S03]  /*08f0*/  MOV R14, R4 ;  /* 0x00000004000e7202 */ /* 0x000fc60000000f00 */
[----:B------:R-:W0:Y:S03]  /*0900*/  MUFU.RCP64H R13, R15 ;  /* 0x0000000f000d7308 */ /* 0x000e260000001800 */
[----:B0-----:R-:W-:-:S08]  /*0910*/  DFMA R16, -R14, R12, 1 ;  /* 0x3ff000000e10742b */ /* 0x001fd0000000010c */
[----:B------:R-:W-:-:S08]  /*0920*/  DFMA R16, R16, R16, R16 ;  /* 0x000000101010722b */ /* 0x000fd00000000010 */
[----:B------:R-:W-:-:S08]  /*0930*/  DFMA R16, R12, R16, R12 ;  /* 0x000000100c10722b */ /* 0x000fd0000000000c */
[----:B------:R-:W-:-:S08]  /*0940*/  DFMA R12, -R14, R16, 1 ;  /* 0x3ff000000e0c742b */ /* 0x000fd00000000110 */
[----:B------:R-:W-:-:S08]  /*0950*/  DFMA R12, R16, R12, R16 ;  /* 0x0000000c100c722b */ /* 0x000fd00000000010 */
[----:B------:R-:W-:-:S08]  /*0960*/  DMUL R12, R12, 2.2250738585072013831e-308 ;  /* 0x001000000c0c7828 */ /* 0x000fd00000000000 */
[----:B------:R-:W-:-:S08]  /*0970*/  DFMA R4, -R4, R12, 1 ;  /* 0x3ff000000404742b */ /* 0x000fd0000000010c */
[----:B------:R-:W-:-:S08]  /*0980*/  DFMA R4, R4, R4, R4 ;  /* 0x000000040404722b */ /* 0x000fd00000000004 */
[----:B------:R-:W-:Y:S01]  /*0990*/  DFMA R12, R12, R4, R12 ;  /* 0x000000040c0c722b */ /* 0x000fe2000000000c */
[----:B------:R-:W-:Y:S10]  /*09a0*/  BRA `(.L_x_19) ;  /* 0x00000000002c7947 */ /* 0x000ff40003800000 */
.L_x_20:
[----:B------:R-:W-:-:S06]  /*09b0*/  DMUL R4, R4, 8.11296384146066816958e+31 ;  /* 0x4690000004047828 */ /* 0x000fcc0000000000 */
[----:B------:R-:W0:Y:S02]  /*09c0*/  MUFU.RCP64H R13, R5 ;  /* 0x00000005000d7308 */ /* 0x000e240000001800 */
[----:B0-----:R-:W-:-:S08]  /*09d0*/  DFMA R14, -R4, R12, 1 ;  /* 0x3ff00000040e742b */ /* 0x001fd0000000010c */
[----:B------:R-:W-:-:S08]  /*09e0*/  DFMA R14, R14, R14, R14 ;  /* 0x0000000e0e0e722b */ /* 0x000fd0000000000e */
[----:B------:R-:W-:-:S08]  /*09f0*/  DFMA R14, R12, R14, R12 ;  /* 0x0000000e0c0e722b */ /* 0x000fd0000000000c */
[----:B------:R-:W-:-:S08]  /*0a00*/  DFMA R12, -R4, R14, 1 ;  /* 0x3ff00000040c742b */ /* 0x000fd0000000010e */
[----:B------:R-:W-:-:S08]  /*0a10*/  DFMA R12, R14, R12, R14 ;  /* 0x0000000c0e0c722b */ /* 0x000fd0000000000e */
[----:B------:R-:W-:Y:S01]  /*0a20*/  DMUL R12, R12, 8.11296384146066816958e+31 ;  /* 0x469000000c0c7828 */ /* 0x000fe20000000000 */
[----:B------:R-:W-:Y:S10]  /*0a30*/  BRA `(.L_x_19) ;  /* 0x0000000000087947 */ /* 0x000ff40003800000 */
.L_x_18:
[----:B------:R-:W-:Y:S01]  /*0a40*/  LOP3.LUT R13, R5, 0x80000, RZ, 0xfc, !PT ;  /* 0x00080000050d7812 */ /* 0x000fe200078efcff */
[----:B------:R-:W-:-:S07]  /*0a50*/  IMAD.MOV.U32 R12, RZ, RZ, R4 ;  /* 0x000000ffff0c7224 */ /* 0x000fce00078e0004 */
.L_x_19:
[----:B------:R-:W-:Y:S05]  /*0a60*/  BSYNC.RECONVERGENT B1 ;  /* 0x0000000000017941 */ /* 0x000fea0003800200 */
.L_x_17:
[----:B------:R-:W-:-:S04]  /*0a70*/  MOV R11, 0x0 ;  /* 0x00000000000b7802 */ /* 0x000fc80000000f00 */
[----:B------:R-:W-:Y:S05]  /*0a80*/  RET.REL.NODEC R10 `(_Z27kVerletUpdatePart2CM_kernelv) ;  /* 0xfffffff40a5c7950 */ /* 0x000fea0003c3ffff */
        .weak           $__internal_1_$__cuda_sm20_rcp_f64_v3
        .type           $__internal_1_$__cuda_sm20_rcp_f64_v3,@function
        .size           $__internal_1_$__cuda_sm20_rcp_f64_v3,(.L_x_46 - $__internal_1_$__cuda_sm20_rcp_f64_v3)
$__internal_1_$__cuda_sm20_rcp_f64_v3:
[----:B------:R-:W0:Y:S01]  /*0a90*/  MUFU.RCP64H R11, R5 ;  /* 0x00000005000b7308 */ /* 0x000e220000001800 */
[----:B------:R-:W-:-:S05]  /*0aa0*/  VIADD R10, R5, 0x300402 ;  /* 0x00300402050a7836 */ /* 0x000fca0000000000 */
[----:B------:R-:W-:Y:S01]  /*0ab0*/  FSETP.GEU.AND P0, PT, |R10|, 5.8789094863358348022e-39, PT ;  /* 0x004004020a00780b */ /* 0x000fe20003f0e200 */
[----:B0-----:R-:W-:-:S08]  /*0ac0*/  DFMA R12, -R4, R10, 1 ;  /* 0x3ff00000040c742b */ /* 0x001fd0000000010a */
[----:B------:R-:W-:-:S08]  /*0ad0*/  DFMA R12, R12, R12, R12 ;  /* 0x0000000c0c0c722b */ /* 0x000fd0000000000c */
[----:B------:R-:W-:-:S08]  /*0ae0*/  DFMA R12, R10, R12, R10 ;  /* 0x0000000c0a0c722b */ /* 0x000fd0000000000a */
[----:B------:R-:W-:-:S08]  /*0af0*/  DFMA R14, -R4, R12, 1 ;  /* 0x3ff00000040e742b */ /* 0x000fd0000000010c */
[----:B------:R-:W-:Y:S01]  /*0b00*/  DFMA R12, R12, R14, R12 ;  /* 0x0000000e0c0c722b */ /* 0x000fe2000000000c */
[----:B------:R-:W-:Y:S10]  /*0b10*/  @P0 BRA `(.L_x_21) ;  /* 0x0000000000100947 */ /* 0x000ff40003800000 */
[----:B------:R-:W-:Y:S02]  /*0b20*/  LOP3.LUT R7, R5, 0x7fffffff, RZ, 0xc0, !PT ;  /* 0x7fffffff05077812 */ /* 0x000fe400078ec0ff */
[----:B------:R-:W-:Y:S02]  /*0b30*/  MOV R10, 0xb60 ;  /* 0x00000b60000a7802 */ /* 0x000fe40000000f00 */
[----:B------:R-:W-:-:S07]  /*0b40*/  IADD3 R7, PT, PT, R7, -0x100000, RZ ;  /* 0xfff0000007077810 */ /* 0x000fce0007ffe0ff */
[----:B------:R-:W-:Y:S05]  /*0b50*/  CALL.REL.NOINC `($__internal_0_$__cuda_sm20_dblrcp_rn_slowpath_v3) ;  /* 0xfffffffc00307944 */ /* 0x000fea0003c3ffff */
.L_x_21:
[----:B------:R-:W-:Y:S01]  /*0b60*/  IMAD.MOV.U32 R9, RZ, RZ, 0x0 ;  /* 0x00000000ff097424 */ /* 0x000fe200078e00ff */
[----:B------:R-:W-:Y:S01]  /*0b70*/  MOV R5, R13 ;  /* 0x0000000d00057202 */ /* 0x000fe20000000f00 */
[----:B------:R-:W-:Y:S02]  /*0b80*/  IMAD.MOV.U32 R4, RZ, RZ, R12 ;  /* 0x000000ffff047224 */ /* 0x000fe400078e000c */
[----:B------:R-:W-:Y:S05]  /*0b90*/  RET.REL.NODEC R8 `(_Z27kVerletUpdatePart2CM_kernelv) ;  /* 0xfffffff408187950 */ /* 0x000fea0003c3ffff */
.L_x_22:
        /* <DEDUP_REMOVED lines=14> */
.L_x_46:


//--------------------- .text._Z27kVerletUpdatePart1CM_kernelv --------------------------
	.section	.text._Z27kVerletUpdatePart1CM_kernelv,"ax",@progbits
	.align	128
.text._Z27kVerletUpdatePart1CM_kernelv:
        .type           _Z27kVerletUpdatePart1CM_kernelv,@function
        .size           _Z27kVerletUpdatePart1CM_kernelv,(.L_x_49 - _Z27kVerletUpdatePart1CM_kernelv)
        .other          _Z27kVerletUpdatePart1CM_kernelv,@"STO_CUDA_ENTRY STV_DEFAULT"
_Z27kVerletUpdatePart1CM_kernelv:
[----:B------:R-:W-:Y:S01]  /*0000*/  LDC R1, c[0x0][0x37c] ;  /* 0x0000df00ff017b82 */ /* 0x000fe20000000800 */
[----:B------:R-:W0:Y:S01]  /*0010*/  S2R R2, SR_TID.X ;  /* 0x0000000000027919 */ /* 0x000e220000002100 */
[----:B------:R-:W1:Y:S01]  /*0020*/  LDCU.64 UR8, c[0x0][0x358] ;  /* 0x00006b00ff0877ac */ /* 0x000e620008000a00 */
[----:B0-----:R-:W-:-:S04]  /*0030*/  LOP3.LUT R2, R2, 0xffff, RZ, 0xc0, !PT ;  /* 0x0000ffff02027812 */ /* 0x001fc800078ec0ff */
[----:B------:R-:W-:-:S13]  /*0040*/  ISETP.NE.U32.AND P0, PT, R2, RZ, PT ;  /* 0x000000ff0200720c */ /* 0x000fda0003f05070 */
[----:B------:R-:W1:Y:S02]  /*0050*/  @!P0 LDC.64 R4, c[0x3][0x80] ;  /* 0x00c02000ff048b82 */ /* 0x000e640000000a00 */
[----:B-1----:R-:W2:Y:S06]  /*0060*/  @!P0 LDG.E.64 R4, desc[UR8][R4.64] ;  /* 0x0000000804048981 */ /* 0x002eac000c1e1b00 */
[----:B------:R-:W0:Y:S01]  /*0070*/  LDC R29, c[0x0][0x360] ;  /* 0x0000d800ff1d7b82 */ /* 0x000e220000000800 */
[----:B------:R-:W1:Y:S01]  /*0080*/  LDCU UR5, c[0x0][0x370] ;  /* 0x00006e00ff0577ac */ /* 0x000e620008000800 */
[----:B------:R-:W-:Y:S01]  /*0090*/  @!P0 MOV R0, 0x400 ;  /* 0x0000040000008802 */ /* 0x000fe20000000f00 */
[----:B------:R-:W3:Y:S01]  /*00a0*/  @!P0 S2R R7, SR_CgaCtaId ;  /* 0x0000000000078919 */ /* 0x000ee20000008800 */
[----:B------:R-:W-:Y:S04]  /*00b0*/  BSSY.RECONVERGENT B0, `(.L_x_23) ;  /* 0x0000026000007945 */ /* 0x000fe80003800200 */
[----:B------:R-:W4:Y:S01]  /*00c0*/  S2UR UR4, SR_CTAID.X ;  /* 0x00000000000479c3 */ /* 0x000f220000002500 */
[----:B-1----:R-:W-:Y:S01]  /*00d0*/  ULOP3.LUT UR5, UR5, 0xffff, URZ, 0xc0, !UPT ;  /* 0x0000ffff05057892 */ /* 0x002fe2000f8ec0ff */
[----:B0-----:R-:W-:Y:S01]  /*00e0*/  LOP3.LUT R29, R29, 0xffff, RZ, 0xc0, !PT ;  /* 0x0000ffff1d1d7812 */ /* 0x001fe200078ec0ff */
[----:B----4-:R-:W-:Y:S01]  /*00f0*/  ULOP3.LUT UR4, UR4, 0xffff, URZ, 0xc0, !UPT ;  /* 0x0000ffff04047892 */ /* 0x010fe2000f8ec0ff */
[----:B---3--:R-:W-:-:S05]  /*0100*/  @!P0 LEA R6, R7, R0, 0x18 ;  /* 0x0000000007068211 */ /* 0x008fca00078ec0ff */
[----:B------:R-:W-:Y:S02]  /*0110*/  IMAD R0, R29, UR4, R2 ;  /* 0x000000041d007c24 */ /* 0x000fe4000f8e0202 */
[----:B--2---:R-:W-:Y:S01]  /*0120*/  @!P0 FADD.FTZ R3, R4, R5 ;  /* 0x0000000504038221 */ /* 0x004fe20000010000 */
[----:B------:R0:W-:Y:S03]  /*0130*/  @!P0 STS [R6], R5 ;  /* 0x0000000506008388 */ /* 0x0001e60000000800 */
[----:B------:R-:W-:-:S05]  /*0140*/  @!P0 FMUL.FTZ R3, R3, 0.5 ;  /* 0x3f00000003038820 */ /* 0x000fca0000410000 */
[----:B------:R0:W-:Y:S01]  /*0150*/  @!P0 STS [R6+0x4], R3 ;  /* 0x0000040306008388 */ /* 0x0001e20000000800 */
[----:B------:R-:W-:-:S13]  /*0160*/  ISETP.LT.U32.AND P0, PT, R2, UR5, PT ;  /* 0x0000000502007c0c */ /* 0x000fda000bf01070 */
[----:B0-----:R-:W-:Y:S05]  /*0170*/  @!P0 BRA `(.L_x_24) ;  /* 0x0000000000588947 */ /* 0x001fea0003800000 */
[----:B------:R-:W0:Y:S01]  /*0180*/  LDC.64 R4, c[0x3][0x490] ;  /* 0x00c12400ff047b82 */ /* 0x000e220000000a00 */
[----:B------:R-:W-:Y:S01]  /*0190*/  UMOV UR4, URZ ;  /* 0x000000ff00047c82 */ /* 0x000fe20008000000 */
[----:B------:R-:W-:Y:S01]  /*01a0*/  HFMA2 R3, -RZ, RZ, 0, 0 ;  /* 0x00000000ff037431 */ /* 0x000fe200000001ff */
[----:B------:R-:W-:Y:S01]  /*01b0*/  BSSY.RECONVERGENT B1, `(.L_x_25) ;  /* 0x0000011000017945 */ /* 0x000fe20003800200 */
[----:B------:R-:W-:Y:S01]  /*01c0*/  HFMA2 R13, -RZ, RZ, 0, 0 ;  /* 0x00000000ff0d7431 */ /* 0x000fe200000001ff */
[----:B------:R-:W-:Y:S02]  /*01d0*/  MOV R12, R2 ;  /* 0x00000002000c7202 */ /* 0x000fe40000000f00 */
[----:B------:R-:W-:Y:S01]  /*01e0*/  MOV R14, RZ ;  /* 0x000000ff000e7202 */ /* 0x000fe20000000f00 */
[----:B0-----:R-:W-:-:S05]  /*01f0*/  IMAD.WIDE.U32 R4, R2, 0x10, R4 ;  /* 0x0000001002047825 */ /* 0x001fca00078e0004 */
[----:B------:R-:W-:Y:S02]  /*0200*/  IADD3 R9, PT, PT, R5, UR4, RZ ;  /* 0x0000000405097c10 */ /* 0x000fe4000fffe0ff */
[----:B------:R-:W-:-:S07]  /*0210*/  MOV R8, R4 ;  /* 0x0000000400087202 */ /* 0x000fce0000000f00 */
.L_x_26:
[----:B------:R-:W-:Y:S02]  /*0220*/  MOV R10, R8 ;  /* 0x00000008000a7202 */ /* 0x000fe40000000f00 */
[----:B------:R-:W-:-:S05]  /*0230*/  MOV R11, R9 ;  /* 0x00000009000b7202 */ /* 0x000fca0000000f00 */
[----:B------:R-:W2:Y:S01]  /*0240*/  LDG.E.128 R4, desc[UR8][R10.64] ;  /* 0x000000080a047981 */ /* 0x000ea2000c1e1d00 */
[C---:B------:R-:W-:Y:S01]  /*0250*/  IADD3 R12, PT, PT, R29.reuse, R12, RZ ;  /* 0x0000000c1d0c7210 */ /* 0x040fe20007ffe0ff */
[----:B------:R-:W-:-:S03]  /*0260*/  IMAD.WIDE.U32 R8, R29, 0x10, R10 ;  /* 0x000000101d087825 */ /* 0x000fc600078e000a */
[----:B------:R-:W-:Y:S01]  /*0270*/  ISETP.GE.U32.AND P0, PT, R12, UR5, PT ;  /* 0x000000050c007c0c */ /* 0x000fe2000bf06070 */
[----:B--2---:R-:W-:Y:S01]  /*0280*/  FADD.FTZ R13, R4, R13 ;  /* 0x0000000d040d7221 */ /* 0x004fe20000010000 */
[----:B------:R-:W-:Y:S01]  /*0290*/  FADD.FTZ R14, R5, R14 ;  /* 0x0000000e050e7221 */ /* 0x000fe20000010000 */
[----:B------:R-:W-:-:S10]  /*02a0*/  FADD.FTZ R3, R6, R3 ;  /* 0x0000000306037221 */ /* 0x000fd40000010000 */
[----:B------:R-:W-:Y:S05]  /*02b0*/  @!P0 BRA `(.L_x_26) ;  /* 0xfffffffc00d88947 */ /* 0x000fea000383ffff */
[----:B------:R-:W-:Y:S05]  /*02c0*/  BSYNC.RECONVERGENT B1 ;  /* 0x0000000000017941 */ /* 0x000fea0003800200 */
.L_x_25:
[----:B------:R-:W-:Y:S05]  /*02d0*/  BRA `(.L_x_27) ;  /* 0x00000000000c7947 */ /* 0x000fea0003800000 */
.L_x_24:
[----:B------:R-:W-:Y:S01]  /*02e0*/  HFMA2 R14, -RZ, RZ, 0, 0 ;  /* 0x00000000ff0e7431 */ /* 0x000fe200000001ff */
[----:B------:R-:W-:Y:S02]  /*02f0*/  MOV R3, RZ ;  /* 0x000000ff00037202 */ /* 0x000fe40000000f00 */
[----:B------:R-:W-:-:S07]  /*0300*/  MOV R13, RZ ;  /* 0x000000ff000d7202 */ /* 0x000fce0000000f00 */
.L_x_27:
[----:B------:R-:W-:Y:S05]  /*0310*/  BSYNC.RECONVERGENT B0 ;  /* 0x0000000000007941 */ /* 0x000fea0003800200 */
.L_x_23:
[----:B------:R-:W0:Y:S01]  /*0320*/  S2R R5, SR_CgaCtaId ;  /* 0x0000000000057919 */ /* 0x000e220000008800 */
[----:B------:R-:W-:Y:S02]  /*0330*/  MOV R4, 0x400 ;  /* 0x0000040000047802 */ /* 0x000fe40000000f00 */
[----:B------:R-:W-:Y:S02]  /*0340*/  ISETP.GT.U32.AND P0, PT, R29, 0x1, PT ;  /* 0x000000011d00780c */ /* 0x000fe40003f04070 */
[----:B------:R-:W-:-:S04]  /*0350*/  IADD3 R4, PT, PT, R4, 0x10, RZ ;  /* 0x0000001004047810 */ /* 0x000fc80007ffe0ff */
[----:B0-----:R-:W-:-:S05]  /*0360*/  LEA R5, R5, R4, 0x18 ;  /* 0x0000000405057211 */ /* 0x001fca00078ec0ff */
[----:B------:R-:W-:-:S05]  /*0370*/  IMAD R9, R2, 0xc, R5 ;  /* 0x0000000c02097824 */ /* 0x000fca00078e0205 */
[----:B------:R0:W-:Y:S04]  /*0380*/  STS [R9], R13 ;  /* 0x0000000d09007388 */ /* 0x0001e80000000800 */
[----:B------:R0:W-:Y:S04]  /*0390*/  STS [R9+0x4], R14 ;  /* 0x0000040e09007388 */ /* 0x0001e80000000800 */
[----:B------:R0:W-:Y:S01]  /*03a0*/  STS [R9+0x8], R3 ;  /* 0x0000080309007388 */ /* 0x0001e20000000800 */
[----:B------:R-:W-:Y:S06]  /*03b0*/  BAR.SYNC.DEFER_BLOCKING 0x0 ;  /* 0x0000000000007b1d */ /* 0x000fec0000010000 */
[----:B------:R-:W-:Y:S05]  /*03c0*/  @!P0 BRA `(.L_x_28) ;  /* 0x0000000000688947 */ /* 0x000fea0003800000 */
[----:B------:R-:W-:Y:S01]  /*03d0*/  UMOV UR4, 0x1 ;  /* 0x0000000100047882 */ /* 0x000fe20000000000 */
[----:B------:R-:W-:-:S05]  /*03e0*/  UMOV UR6, 0x1 ;  /* 0x0000000100067882 */ /* 0x000fca0000000000 */
.L_x_31:
[C---:B------:R-:W-:Y:S01]  /*03f0*/  LOP3.LUT P0, RZ, R2.reuse, UR4, RZ, 0xc0, !PT ;  /* 0x0000000402ff7c12 */ /* 0x040fe2000f80c0ff */
[----:B------:R-:W-:Y:S01]  /*0400*/  BSSY.RECONVERGENT B0, `(.L_x_29) ;  /* 0x0000011000007945 */ /* 0x000fe20003800200 */
[----:B------:R-:W-:-:S04]  /*0410*/  IADD3 R4, PT, PT, R2, UR6, RZ ;  /* 0x0000000602047c10 */ /* 0x000fc8000fffe0ff */
[----:B------:R-:W-:-:S13]  /*0420*/  ISETP.LT.U32.AND P0, PT, R4, R29, !P0 ;  /* 0x0000001d0400720c */ /* 0x000fda0004701070 */
[----:B-1----:R-:W-:Y:S05]  /*0430*/  @!P0 BRA `(.L_x_30) ;  /* 0x0000000000348947 */ /* 0x002fea0003800000 */
[----:B0-----:R-:W-:Y:S01]  /*0440*/  IMAD R3, R4, 0xc, R5 ;  /* 0x0000000c04037824 */ /* 0x001fe200078e0205 */
[----:B------:R-:W-:Y:S04]  /*0450*/  LDS R6, [R9+0x4] ;  /* 0x0000040009067984 */ /* 0x000fe80000000800 */
[----:B------:R-:W-:Y:S04]  /*0460*/  LDS R4, [R9] ;  /* 0x0000000009047984 */ /* 0x000fe80000000800 */
[----:B------:R-:W0:Y:S02]  /*0470*/  LDS R7, [R3] ;  /* 0x0000000003077984 */ /* 0x000e240000000800 */
[----:B0-----:R-:W-:-:S05]  /*0480*/  FADD.FTZ R4, R4, R7 ;  /* 0x0000000704047221 */ /* 0x001fca0000010000 */
[----:B------:R-:W-:Y:S04]  /*0490*/  STS [R9], R4 ;  /* 0x0000000409007388 */ /* 0x000fe80000000800 */
[----:B------:R-:W0:Y:S02]  /*04a0*/  LDS R7, [R3+0x4] ;  /* 0x0000040003077984 */ /* 0x000e240000000800 */
[----:B0-----:R-:W-:Y:S02]  /*04b0*/  FADD.FTZ R6, R6, R7 ;  /* 0x0000000706067221 */ /* 0x001fe40000010000 */
[----:B------:R-:W-:Y:S04]  /*04c0*/  LDS R7, [R9+0x8] ;  /* 0x0000080009077984 */ /* 0x000fe80000000800 */
[----:B------:R-:W-:Y:S04]  /*04d0*/  STS [R9+0x4], R6 ;  /* 0x0000040609007388 */ /* 0x000fe80000000800 */
[----:B------:R-:W0:Y:S02]  /*04e0*/  LDS R8, [R3+0x8] ;  /* 0x0000080003087984 */ /* 0x000e240000000800 */
[----:B0-----:R-:W-:-:S05]  /*04f0*/  FADD.FTZ R7, R7, R8 ;  /* 0x0000000807077221 */ /* 0x001fca0000010000 */
[----:B------:R1:W-:Y:S02]  /*0500*/  STS [R9+0x8], R7 ;  /* 0x0000080709007388 */ /* 0x0003e40000000800 */
.L_x_30:
[----:B------:R-:W-:Y:S05]  /*0510*/  BSYNC.RECONVERGENT B0 ;  /* 0x0000000000007941 */ /* 0x000fea0003800200 */
.L_x_29:
[----:B------:R-:W-:Y:S01]  /*0520*/  USHF.L.U32 UR6, UR6, 0x1, URZ ;  /* 0x0000000106067899 */ /* 0x000fe200080006ff */
[----:B------:R-:W-:Y:S01]  /*0530*/  BAR.SYNC.DEFER_BLOCKING 0x0 ;  /* 0x0000000000007b1d */ /* 0x000fe20000010000 */
[----:B------:R-:W-:-:S04]  /*0540*/  ULEA UR4, UR4, 0x1, 0x1 ;  /* 0x0000000104047891 */ /* 0x000fc8000f8e08ff */
[----:B------:R-:W-:-:S13]  /*0550*/  ISETP.LE.U32.AND P0, PT, R29, UR6, PT ;  /* 0x000000061d007c0c */ /* 0x000fda000bf03070 */
[----:B------:R-:W-:Y:S05]  /*0560*/  @!P0 BRA `(.L_x_31) ;  /* 0xfffffffc00a08947 */ /* 0x000fea000383ffff */
.L_x_28:
[----:B------:R-:W2:Y:S02]  /*0570*/  LDCU UR7, c[0x3][URZ] ;  /* 0x00c00000ff0777ac */ /* 0x000ea40008000800 */
[----:B--2---:R-:W-:-:S13]  /*0580*/  ISETP.GE.U32.AND P0, PT, R0, UR7, PT ;  /* 0x0000000700007c0c */ /* 0x004fda000bf06070 */
[----:B------:R-:W-:Y:S05]  /*0590*/  @P0 EXIT ;  /* 0x000000000000094d */ /* 0x000fea0003800000 */
[----:B------:R-:W2:Y:S01]  /*05a0*/  S2UR UR6, SR_CgaCtaId ;  /* 0x00000000000679c3 */ /* 0x000ea20000008800 */
[----:B------:R-:W-:Y:S01]  /*05b0*/  UMOV UR4, 0x400 ;  /* 0x0000040000047882 */ /* 0x000fe20000000000 */
[----:B------:R-:W-:-:S06]  /*05c0*/  IMAD R29, R29, UR5, RZ ;  /* 0x000000051d1d7c24 */ /* 0x000fcc000f8e02ff */
[----:B------:R-:W3:Y:S08]  /*05d0*/  LDC.64 R26, c[0x3][0x440] ;  /* 0x00c11000ff1a7b82 */ /* 0x000ef00000000a00 */
[----:B------:R-:W4:Y:S01]  /*05e0*/  LDC.64 R24, c[0x3][0x458] ;  /* 0x00c11600ff187b82 */ /* 0x000f220000000a00 */
[----:B--2---:R-:W-:-:S07]  /*05f0*/  ULEA UR4, UR6, UR4, 0x18 ;  /* 0x0000000406047291 */ /* 0x004fce000f8ec0ff */
[----:B------:R-:W2:Y:S01]  /*0600*/  LDC.64 R22, c[0x3][0x460] ;  /* 0x00c11800ff167b82 */ /* 0x000ea20000000a00 */
[C---:B---3--:R-:W-:Y:S01]  /*0610*/  IMAD.WIDE.U32 R26, R0.reuse, 0x10, R26 ;  /* 0x00000010001a7825 */ /* 0x048fe200078e001a */
[----:B-1----:R-:W1:Y:S06]  /*0620*/  LDS.128 R4, [UR4+0x10] ;  /* 0x00001004ff047984 */ /* 0x002e6c0008000c00 */
[----:B------:R-:W3:Y:S01]  /*0630*/  LDC.64 R20, c[0x3][0x450] ;  /* 0x00c11400ff147b82 */ /* 0x000ee20000000a00 */
[----:B----4-:R-:W-:-:S07]  /*0640*/  IMAD.WIDE.U32 R24, R0, 0x10, R24 ;  /* 0x0000001000187825 */ /* 0x010fce00078e0018 */
[----:B0-----:R-:W0:Y:S01]  /*0650*/  LDC.64 R2, c[0x3][0x448] ;  /* 0x00c11200ff027b82 */ /* 0x001e220000000a00 */
[----:B--2---:R-:W-:-:S04]  /*0660*/  IMAD.WIDE.U32 R22, R0, 0x10, R22 ;  /* 0x0000001000167825 */ /* 0x004fc800078e0016 */
[----:B---3--:R-:W-:-:S04]  /*0670*/  IMAD.WIDE.U32 R20, R0, 0x10, R20 ;  /* 0x0000001000147825 */ /* 0x008fc800078e0014 */
[----:B01----:R-:W-:-:S07]  /*0680*/  IMAD.WIDE.U32 R2, R0, 0x10, R2 ;  /* 0x0000001000027825 */ /* 0x003fce00078e0002 */
.L_x_32:
[----:B------:R-:W2:Y:S04]  /*0690*/  LDG.E.128 R12, desc[UR8][R24.64] ;  /* 0x00000008180c7981 */ /* 0x000ea8000c1e1d00 */
[----:B------:R0:W3:Y:S04]  /*06a0*/  LDG.E.128 R16, desc[UR8][R22.64] ;  /* 0x0000000816107981 */ /* 0x0000e8000c1e1d00 */
[----:B------:R1:W4:Y:S01]  /*06b0*/  LDG.E.128 R8, desc[UR8][R26.64] ;  /* 0x000000081a087981 */ /* 0x000322000c1e1d00 */
[----:B------:R-:W-:-:S03]  /*06c0*/  IADD3 R0, PT, PT, R29, R0, RZ ;  /* 0x000000001d007210 */ /* 0x000fc60007ffe0ff */
[----:B------:R-:W2:Y:S01]  /*06d0*/  LDS R30, [UR4+0x4] ;  /* 0x00000404ff1e7984 */ /* 0x000ea20008000800 */
[----:B------:R-:W-:Y:S01]  /*06e0*/  ISETP.GE.U32.AND P0, PT, R0, UR7, PT ;  /* 0x0000000700007c0c */ /* 0x000fe2000bf06070 */
[C---:B0-----:R-:W-:Y:S02]  /*06f0*/  IMAD.WIDE.U32 R22, R29.reuse, 0x10, R22 ;  /* 0x000000101d167825 */ /* 0x041fe400078e0016 */
[----:B------:R-:W0:Y:S02]  /*0700*/  LDS R31, [UR4] ;  /* 0x00000004ff1f7984 */ /* 0x000e240008000800 */
[----:B-1----:R-:W-:Y:S02]  /*0710*/  IMAD.WIDE.U32 R26, R29, 0x10, R26 ;  /* 0x000000101d1a7825 */ /* 0x002fe400078e001a */
[----:B------:R-:W1:Y:S04]  /*0720*/  LDS R28, [UR4] ;  /* 0x00000004ff1c7984 */ /* 0x000e680008000800 */
[----:B------:R-:W5:Y:S01]  /*0730*/  LDS R7, [UR4] ;  /* 0x00000004ff077984 */ /* 0x000f620008000800 */
[----:B--2---:R-:W-:-:S04]  /*0740*/  FMUL.FTZ R33, R15, R30 ;  /* 0x0000001e0f217220 */ /* 0x004fc80000410000 */
[-C--:B---3--:R-:W-:Y:S01]  /*0750*/  FFMA.FTZ R19, R16, R33.reuse, R12 ;  /* 0x0000002110137223 */ /* 0x088fe2000001000c */
[-C--:B------:R-:W-:Y:S01]  /*0760*/  FFMA.FTZ R16, R17, R33.reuse, R13 ;  /* 0x0000002111107223 */ /* 0x080fe2000001000d */
[----:B------:R-:W-:Y:S02]  /*0770*/  FFMA.FTZ R33, R18, R33, R14 ;  /* 0x0000002112217223 */ /* 0x000fe4000001000e */
[----:B------:R-:W-:Y:S01]  /*0780*/  FADD.FTZ R12, R19, -R4 ;  /* 0x80000004130c7221 */ /* 0x000fe20000010000 */
[----:B------:R-:W-:Y:S01]  /*0790*/  FADD.FTZ R13, R16, -R5 ;  /* 0x80000005100d7221 */ /* 0x000fe20000010000 */
[----:B------:R-:W-:Y:S01]  /*07a0*/  FADD.FTZ R14, R33, -R6 ;  /* 0x80000006210e7221 */ /* 0x000fe20000010000 */
[----:B----4-:R-:W-:Y:S01]  /*07b0*/  MOV R19, R11 ;  /* 0x0000000b00137202 */ /* 0x010fe20000000f00 */
[----:B0-----:R-:W-:Y:S01]  /*07c0*/  FMUL.FTZ R16, R12, R31 ;  /* 0x0000001f0c107220 */ /* 0x001fe20000410000 */
[----:B-1----:R-:W-:Y:S01]  /*07d0*/  FMUL.FTZ R17, R13, R28 ;  /* 0x0000001c0d117220 */ /* 0x002fe20000410000 */
[----:B-----5:R-:W-:Y:S01]  /*07e0*/  FMUL.FTZ R18, R14, R7 ;  /* 0x000000070e127220 */ /* 0x020fe20000410000 */
[----:B------:R0:W-:Y:S04]  /*07f0*/  STG.E.128 desc[UR8][R20.64], R8 ;  /* 0x0000000814007986 */ /* 0x0001e8000c101d08 */
[----:B------:R1:W-:Y:S04]  /*0800*/  STG.E.128 desc[UR8][R2.64], R16 ;  /* 0x0000001002007986 */ /* 0x0003e8000c101d08 */
[----:B------:R2:W-:Y:S01]  /*0810*/  STG.E.128 desc[UR8][R24.64], R12 ;  /* 0x0000000c18007986 */ /* 0x0005e2000c101d08 */
[----:B0-----:R-:W-:-:S04]  /*0820*/  IMAD.WIDE.U32 R20, R29, 0x10, R20 ;  /* 0x000000101d147825 */ /* 0x001fc800078e0014 */
[----:B-1----:R-:W-:-:S04]  /*0830*/  IMAD.WIDE.U32 R2, R29, 0x10, R2 ;  /* 0x000000101d027825 */ /* 0x002fc800078e0002 */
[----:B--2---:R-:W-:Y:S01]  /*0840*/  IMAD.WIDE.U32 R24, R29, 0x10, R24 ;  /* 0x000000101d187825 */ /* 0x004fe200078e0018 */
[----:B------:R-:W-:Y:S06]  /*0850*/  @!P0 BRA `(.L_x_32) ;  /* 0xfffffffc008c8947 */ /* 0x000fec000383ffff */
[----:B------:R-:W-:Y:S05]  /*0860*/  EXIT ;  /* 0x000000000000794d */ /* 0x000fea0003800000 */
.L_x_33:
        /* <DEDUP_REMOVED lines=9> */
.L_x_49:


//--------------------- .text._Z25kVerletUpdatePart2_kernelv --------------------------
	.section	.text._Z25kVerletUpdatePart2_kernelv,"ax",@progbits
	.align	128
.text._Z25kVerletUpdatePart2_kernelv:
        .type           _Z25kVerletUpdatePart2_kernelv,@function
        .size           _Z25kVerletUpdatePart2_kernelv,(.L_x_50 - _Z25kVerletUpdatePart2_kernelv)
        .other          _Z25kVerletUpdatePart2_kernelv,@"STO_CUDA_ENTRY STV_DEFAULT"
_Z25kVerletUpdatePart2_kernelv:
        /* <DEDUP_REMOVED lines=16> */
[----:B01----:R-:W-:Y:S05]  /*0100*/  CALL.REL.NOINC `($__internal_3_$__cuda_sm20_rcp_f64_v3) ;  /* 0x0000000400687944 */ /* 0x003fea0003c00000 */
[----:B------:R-:W-:Y:S01]  /*0110*/  ISETP.NE.U32.AND P0, PT, R0, RZ, PT ;  /* 0x000000ff0000720c */ /* 0x000fe20003f05070 */
[----:B------:R-:W0:Y:S01]  /*0120*/  S2UR UR5, SR_CgaCtaId ;  /* 0x00000000000579c3 */ /* 0x000e220000008800 */
[----:B------:R-:W-:-:S11]  /*0130*/  UMOV UR4, 0x400 ;  /* 0x0000040000047882 */ /* 0x000fd60000000000 */
[----:B------:R-:W1:Y:S01]  /*0140*/  @!P0 LDC.64 R6, c[0x3][0x80] ;  /* 0x00c02000ff068b82 */ /* 0x000e620000000a00 */
[----:B0-----:R-:W-:-:S09]  /*0150*/  ULEA UR4, UR5, UR4, 0x18 ;  /* 0x0000000405047291 */ /* 0x001fd2000f8ec0ff */
[----:B------:R0:W-:Y:S04]  /*0160*/  STS.64 [UR4], R2 ;  /* 0x00000002ff007988 */ /* 0x0001e80008000a04 */
[----:B-1----:R0:W-:Y:S02]  /*0170*/  @!P0 STG.E desc[UR8][R6.64], R4 ;  /* 0x0000000406008986 */ /* 0x0021e4000c101908 */
.L_x_35:
[----:B------:R-:W-:Y:S05]  /*0180*/  BSYNC.RECONVERGENT B0 ;  /* 0x0000000000007941 */ /* 0x000fea0003800200 */
.L_x_34:
[----:B------:R-:W1:Y:S01]  /*0190*/  LDCU UR7, c[0x3][URZ] ;  /* 0x00c00000ff0777ac */ /* 0x000e620008000800 */
[----:B------:R-:W-:Y:S01]  /*01a0*/  BAR.SYNC.DEFER_BLOCKING 0x0 ;  /* 0x0000000000007b1d */ /* 0x000fe20000010000 */
[----:B-1----:R-:W-:-:S13]  /*01b0*/  ISETP.GE.U32.AND P0, PT, R0, UR7, PT ;  /* 0x0000000700007c0c */ /* 0x002fda000bf06070 */
[----:B------:R-:W-:Y:S05]  /*01c0*/  @P0 EXIT ;  /* 0x000000000000094d */ /* 0x000fea0003800000 */
[----:B------:R-:W1:Y:S01]  /*01d0*/  S2UR UR5, SR_CgaCtaId ;  /* 0x00000000000579c3 */ /* 0x000e620000008800 */
[----:B------:R-:W-:Y:S01]  /*01e0*/  UMOV UR4, 0x400 ;  /* 0x0000040000047882 */ /* 0x000fe20000000000 */
[----:B------:R-:W-:-:S06]  /*01f0*/  ULOP3.LUT UR6, UR6, 0xffff, URZ, 0xc0, !UPT ;  /* 0x0000ffff06067892 */ /* 0x000fcc000f8ec0ff */
[----:B------:R-:W2:Y:S08]  /*0200*/  LDC R23, c[0x0][0x370] ;  /* 0x0000dc00ff177b82 */ /* 0x000eb00000000800 */
[----:B------:R-:W3:Y:S01]  /*0210*/  LDC.64 R20, c[0x3][0x458] ;  /* 0x00c11600ff147b82 */ /* 0x000ee20000000a00 */
[----:B-1----:R-:W-:-:S07]  /*0220*/  ULEA UR4, UR5, UR4, 0x18 ;  /* 0x0000000405047291 */ /* 0x002fce000f8ec0ff */
[----:B0-----:R-:W0:Y:S01]  /*0230*/  LDC.64 R2, c[0x3][0x448] ;  /* 0x00c11200ff027b82 */ /* 0x001e220000000a00 */
[----:B--2---:R-:W-:Y:S01]  /*0240*/  LOP3.LUT R23, R23, 0xffff, RZ, 0xc0, !PT ;  /* 0x0000ffff17177812 */ /* 0x004fe200078ec0ff */
[----:B------:R-:W1:Y:S06]  /*0250*/  LDS.64 R16, [UR4] ;  /* 0x00000004ff107984 */ /* 0x000e6c0008000a00 */
[----:B------:R-:W2:Y:S01]  /*0260*/  LDC.64 R18, c[0x3][0x440] ;  /* 0x00c11000ff127b82 */ /* 0x000ea20000000a00 */
[----:B------:R-:W-:Y:S02]  /*0270*/  IMAD R23, R23, UR6, RZ ;  /* 0x0000000617177c24 */ /* 0x000fe4000f8e02ff */
[----:B---3--:R-:W-:-:S04]  /*0280*/  IMAD.WIDE.U32 R20, R0, 0x10, R20 ;  /* 0x0000001000147825 */ /* 0x008fc800078e0014 */
[----:B0-----:R-:W-:-:S04]  /*0290*/  IMAD.WIDE.U32 R2, R0, 0x10, R2 ;  /* 0x0000001000027825 */ /* 0x001fc800078e0002 */
[----:B-12---:R-:W-:-:S07]  /*02a0*/  IMAD.WIDE.U32 R18, R0, 0x10, R18 ;  /* 0x0000001000127825 */ /* 0x006fce00078e0012 */
.L_x_36:
[----:B------:R0:W2:Y:S04]  /*02b0*/  LDG.E.128 R8, desc[UR8][R2.64] ;  /* 0x0000000802087981 */ /* 0x0000a8000c1e1d00 */
        /* <DEDUP_REMOVED lines=9> */
[----:B------:R-:W-:-:S04]  /*0350*/  IMAD.MOV.U32 R15, RZ, RZ, R11 ;  /* 0x000000ffff0f7224 */ /* 0x000fc800078e000b */
[----:B------:R-:W1:Y:S01]  /*0360*/  F2F.F64.F32 R24, R9 ;  /* 0x0000000900187310 */ /* 0x000e620000201800 */
[----:B------:R2:W-:Y:S01]  /*0370*/  STG.E.128 desc[UR8][R18.64], R12 ;  /* 0x0000000c12007986 */ /* 0x0005e2000c101d08 */
[----:B0-----:R-:W-:-:S06]  /*0380*/  DMUL R28, R4, R16 ;  /* 0x00000010041c7228 */ /* 0x001fcc0000000000 */
[----:B------:R-:W0:Y:S01]  /*0390*/  F2F.F64.F32 R26, R10 ;  /* 0x0000000a001a7310 */ /* 0x000e220000201800 */
[----:B-1----:R-:W-:-:S07]  /*03a0*/  DMUL R24, R16, R24 ;  /* 0x0000001810187228 */ /* 0x002fce0000000000 */
[----:B------:R-:W-:Y:S01]  /*03b0*/  F2F.F32.F64 R4, R28 ;  /* 0x0000001c00047310 */ /* 0x000fe20000301000 */
[----:B--2---:R-:W-:Y:S01]  /*03c0*/  IMAD.WIDE.U32 R18, R23, 0x10, R18 ;  /* 0x0000001017127825 */ /* 0x004fe200078e0012 */
[----:B0-----:R-:W-:-:S06]  /*03d0*/  DMUL R26, R16, R26 ;  /* 0x0000001a101a7228 */ /* 0x001fcc0000000000 */
[----:B------:R-:W-:Y:S08]  /*03e0*/  F2F.F32.F64 R5, R24 ;  /* 0x0000001800057310 */ /* 0x000ff00000301000 */
[----:B------:R-:W4:Y:S02]  /*03f0*/  F2F.F32.F64 R6, R26 ;  /* 0x0000001a00067310 */ /* 0x000f240000301000 */
[----:B----4-:R0:W-:Y:S02]  /*0400*/  STG.E.128 desc[UR8][R20.64], R4 ;  /* 0x0000000414007986 */ /* 0x0101e4000c101d08 */
[----:B0-----:R-:W-:Y:S01]  /*0410*/  IMAD.WIDE.U32 R20, R23, 0x10, R20 ;  /* 0x0000001017147825 */ /* 0x001fe200078e0014 */
[----:B------:R-:W-:Y:S06]  /*0420*/  @!P0 BRA `(.L_x_36) ;  /* 0xfffffffc00a08947 */ /* 0x000fec000383ffff */
[----:B------:R-:W-:Y:S05]  /*0430*/  EXIT ;  /* 0x000000000000794d */ /* 0x000fea0003800000 */
        .weak           $__internal_2_$__cuda_sm20_dblrcp_rn_slowpath_v3
        .type           $__internal_2_$__cuda_sm20_dblrcp_rn_slowpath_v3,@function
        .size           $__internal_2_$__cuda_sm20_dblrcp_rn_slowpath_v3,($__internal_3_$__cuda_sm20_rcp_f64_v3 - $__internal_2_$__cuda_sm20_dblrcp_rn_slowpath_v3)
$__internal_2_$__cuda_sm20_dblrcp_rn_slowpath_v3:
        /* <DEDUP_REMOVED lines=9> */
[----:B------:R-:W-:Y:S01]  /*04d0*/  ISETP.GE.U32.AND P0, PT, R7, 0x1000001, PT ;  /* 0x010000010700780c */ /* 0x000fe20003f06070 */
[----:B------:R-:W-:-:S12]  /*04e0*/  IMAD.MOV.U32 R10, RZ, RZ, R5 ;  /* 0x000000ffff0a7224 */ /* 0x000fd800078e0005 */
[----:B------:R-:W-:Y:S05]  /*04f0*/  @!P0 BRA `(.L_x_40) ;  /* 0x0000000000348947 */ /* 0x000fea0003800000 */
[----:B------:R-:W-:Y:S01]  /*0500*/  IADD3 R13, PT, PT, R3, -0x3fe00000, RZ ;  /* 0xc0200000030d7810 */ /* 0x000fe20007ffe0ff */
[----:B------:R-:W-:-:S03]  /*0510*/  IMAD.MOV.U32 R12, RZ, RZ, R2 ;  /* 0x000000ffff0c7224 */ /* 0x000fc600078e0002 */
        /* <DEDUP_REMOVED lines=11> */
.L_x_40:
        /* <DEDUP_REMOVED lines=9> */
.L_x_38:
[----:B------:R-:W-:Y:S02]  /*0660*/  LOP3.LUT R11, R3, 0x80000, RZ, 0xfc, !PT ;  /* 0x00080000030b7812 */ /* 0x000fe400078efcff */
[----:B------:R-:W-:-:S07]  /*0670*/  MOV R10, R2 ;  /* 0x00000002000a7202 */ /* 0x000fce0000000f00 */
.L_x_39:
[----:B------:R-:W-:Y:S05]  /*0680*/  BSYNC.RECONVERGENT B1 ;  /* 0x0000000000017941 */ /* 0x000fea0003800200 */
.L_x_37:
[----:B------:R-:W-:-:S04]  /*0690*/  IMAD.MOV.U32 R9, RZ, RZ, 0x0 ;  /* 0x00000000ff097424 */ /* 0x000fc800078e00ff */
[----:B------:R-:W-:Y:S05]  /*06a0*/  RET.REL.NODEC R8 `(_Z25kVerletUpdatePart2_kernelv) ;  /* 0xfffffff808547950 */ /* 0x000fea0003c3ffff */
        .weak           $__internal_3_$__cuda_sm20_rcp_f64_v3
        .type           $__internal_3_$__cuda_sm20_rcp_f64_v3,@function
        .size           $__internal_3_$__cuda_sm20_rcp_f64_v3,(.L_x_50 - $__internal_3_$__cuda_sm20_rcp_f64_v3)
$__internal_3_$__cuda_sm20_rcp_f64_v3:
[----:B------:R-:W0:Y:S01]  /*06b0*/  MUFU.RCP64H R9, R3 ;  /* 0x0000000300097308 */ /* 0x000e220000001800 */
[----:B------:R-:W-:-:S04]  /*06c0*/  IADD3 R8, PT, PT, R3, 0x300402, RZ ;  /* 0x0030040203087810 */ /* 0x000fc80007ffe0ff */
[----:B------:R-:W-:Y:S02]  /*06d0*/  FSETP.GEU.AND P0, PT, |R8|, 5.8789094863358348022e-39, PT ;  /* 0x004004020800780b */ /* 0x000fe40003f0e200 */
[----:B0-----:R-:W-:-:S08]  /*06e0*/  DFMA R10, -R2, R8, 1 ;  /* 0x3ff00000020a742b */ /* 0x001fd00000000108 */
[----:B------:R-:W-:-:S08]  /*06f0*/  DFMA R10, R10, R10, R10 ;  /* 0x0000000a0a0a722b */ /* 0x000fd0000000000a */
[----:B------:R-:W-:-:S08]  /*0700*/  DFMA R10, R8, R10, R8 ;  /* 0x0000000a080a722b */ /* 0x000fd00000000008 */
[----:B------:R-:W-:-:S08]  /*0710*/  DFMA R12, -R2, R10, 1 ;  /* 0x3ff00000020c742b */ /* 0x000fd0000000010a */
[----:B------:R-:W-:Y:S01]  /*0720*/  DFMA R10, R10, R12, R10 ;  /* 0x0000000c0a0a722b */ /* 0x000fe2000000000a */
[----:B------:R-:W-:Y:S10]  /*0730*/  @P0 BRA `(.L_x_41) ;  /* 0x0000000000100947 */ /* 0x000ff40003800000 */
[----:B------:R-:W-:Y:S02]  /*0740*/  LOP3.LUT R5, R3, 0x7fffffff, RZ, 0xc0, !PT ;  /* 0x7fffffff03057812 */ /* 0x000fe400078ec0ff */
[----:B------:R-:W-:-:S03]  /*0750*/  MOV R8, 0x780 ;  /* 0x0000078000087802 */ /* 0x000fc60000000f00 */
[----:B------:R-:W-:-:S07]  /*0760*/  VIADD R5, R5, 0xfff00000 ;  /* 0xfff0000005057836 */ /* 0x000fce0000000000 */
[----:B------:R-:W-:Y:S05]  /*0770*/  CALL.REL.NOINC `($__internal_2_$__cuda_sm20_dblrcp_rn_slowpath_v3) ;  /* 0xfffffffc00307944 */ /* 0x000fea0003c3ffff */
.L_x_41:
[----:B------:R-:W-:Y:S01]  /*0780*/  MOV R7, 0x0 ;  /* 0x0000000000077802 */ /* 0x000fe20000000f00 */
[----:B------:R-:W-:Y:S01]  /*0790*/  IMAD.MOV.U32 R3, RZ, RZ, R11 ;  /* 0x000000ffff037224 */ /* 0x000fe200078e000b */
[----:B------:R-:W-:Y:S02]  /*07a0*/  MOV R2, R10 ;  /* 0x0000000a00027202 */ /* 0x000fe40000000f00 */
[----:B------:R-:W-:Y:S05]  /*07b0*/  RET.REL.NODEC R6 `(_Z25kVerletUpdatePart2_kernelv) ;  /* 0xfffffff806107950 */ /* 0x000fea0003c3ffff */
.L_x_42:
        /* <DEDUP_REMOVED lines=12> */
.L_x_50:


//--------------------- .text._Z25kVerletUpdatePart1_kernelv --------------------------
	.section	.text._Z25kVerletUpdatePart1_kernelv,"ax",@progbits
	.align	128
.text._Z25kVerletUpdatePart1_kernelv:
        .type           _Z25kVerletUpdatePart1_kernelv,@function
        .size           _Z25kVerletUpdatePart1_kernelv,(.L_x_53 - _Z25kVerletUpdatePart1_kernelv)
        .other          _Z25kVerletUpdatePart1_kernelv,@"STO_CUDA_ENTRY STV_DEFAULT"
_Z25kVerletUpdatePart1_kernelv:
[----:B------:R-:W-:Y:S01]  /*0000*/  LDC R1, c[0x0][0x37c] ;  /* 0x0000df00ff017b82 */ /* 0x000fe20000000800 */
[----:B------:R-:W0:Y:S01]  /*0010*/  S2R R0, SR_TID.X ;  /* 0x0000000000007919 */ /* 0x000e220000002100 */
[----:B------:R-:W1:Y:S01]  /*0020*/  LDCU.64 UR8, c[0x0][0x358] ;  /* 0x00006b00ff0877ac */ /* 0x000e620008000a00 */
[----:B------:R-:W2:Y:S01]  /*0030*/  S2R R5, SR_CTAID.X ;  /* 0x0000000000057919 */ /* 0x000ea20000002500 */
[----:B------:R-:W3:Y:S01]  /*0040*/  LDCU UR4, c[0x0][0x360] ;  /* 0x00006c00ff0477ac */ /* 0x000ee20008000800 */
[----:B------:R-:W4:Y:S01]  /*0050*/  LDCU UR7, c[0x3][URZ] ;  /* 0x00c00000ff0777ac */ /* 0x000f220008000800 */
[----:B0-----:R-:W-:-:S04]  /*0060*/  LOP3.LUT R0, R0, 0xffff, RZ, 0xc0, !PT ;  /* 0x0000ffff00007812 */ /* 0x001fc800078ec0ff */
[----:B------:R-:W-:-:S13]  /*0070*/  ISETP.NE.U32.AND P0, PT, R0, RZ, PT ;  /* 0x000000ff0000720c */ /* 0x000fda0003f05070 */
[----:B------:R-:W1:Y:S02]  /*0080*/  @!P0 LDC.64 R2, c[0x3][0x80] ;  /* 0x00c02000ff028b82 */ /* 0x000e640000000a00 */
[----:B-1----:R-:W5:Y:S01]  /*0090*/  @!P0 LDG.E.64 R2, desc[UR8][R2.64] ;  /* 0x0000000802028981 */ /* 0x002f62000c1e1b00 */
[----:B---3--:R-:W-:Y:S01]  /*00a0*/  ULOP3.LUT UR4, UR4, 0xffff, URZ, 0xc0, !UPT ;  /* 0x0000ffff04047892 */ /* 0x008fe2000f8ec0ff */
[----:B--2---:R-:W-:Y:S01]  /*00b0*/  LOP3.LUT R5, R5, 0xffff, RZ, 0xc0, !PT ;  /* 0x0000ffff05057812 */ /* 0x004fe200078ec0ff */
[----:B------:R-:W0:Y:S01]  /*00c0*/  @!P0 S2R R7, SR_CgaCtaId ;  /* 0x0000000000078919 */ /* 0x000e220000008800 */
[----:B------:R-:W-:-:S03]  /*00d0*/  @!P0 MOV R4, 0x400 ;  /* 0x0000040000048802 */ /* 0x000fc60000000f00 */
[----:B------:R-:W-:-:S05]  /*00e0*/  IMAD R0, R5, UR4, R0 ;  /* 0x0000000405007c24 */ /* 0x000fca000f8e0200 */
[----:B----4-:R-:W-:Y:S02]  /*00f0*/  ISETP.GE.U32.AND P1, PT, R0, UR7, PT ;  /* 0x0000000700007c0c */ /* 0x010fe4000bf26070 */
[----:B0-----:R-:W-:Y:S01]  /*0100*/  @!P0 LEA R4, R7, R4, 0x18 ;  /* 0x0000000407048211 */ /* 0x001fe200078ec0ff */
[----:B-----5:R-:W-:-:S04]  /*0110*/  @!P0 FADD.FTZ R5, R2, R3 ;  /* 0x0000000302058221 */ /* 0x020fc80000010000 */
[----:B------:R0:W-:Y:S01]  /*0120*/  @!P0 STS [R4], R3 ;  /* 0x0000000304008388 */ /* 0x0001e20000000800 */
[----:B------:R-:W-:-:S05]  /*0130*/  @!P0 FMUL.FTZ R5, R5, 0.5 ;  /* 0x3f00000005058820 */ /* 0x000fca0000410000 */
[----:B------:R0:W-:Y:S01]  /*0140*/  @!P0 STS [R4+0x4], R5 ;  /* 0x0000040504008388 */ /* 0x0001e20000000800 */
[----:B------:R-:W-:Y:S06]  /*0150*/  BAR.SYNC.DEFER_BLOCKING 0x0 ;  /* 0x0000000000007b1d */ /* 0x000fec0000010000 */
[----:B------:R-:W-:Y:S05]  /*0160*/  @P1 EXIT ;  /* 0x000000000000194d */ /* 0x000fea0003800000 */
[----:B------:R-:W1:Y:S01]  /*0170*/  LDC R21, c[0x0][0x370] ;  /* 0x0000dc00ff157b82 */ /* 0x000e620000000800 */
[----:B------:R-:W-:-:S07]  /*0180*/  UMOV UR5, 0x400 ;  /* 0x0000040000057882 */ /* 0x000fce0000000000 */
[----:B------:R-:W2:Y:S08]  /*0190*/  LDC.64 R28, c[0x3][0x440] ;  /* 0x00c11000ff1c7b82 */ /* 0x000eb00000000a00 */
[----:B------:R-:W3:Y:S08]  /*01a0*/  LDC.64 R22, c[0x3][0x458] ;  /* 0x00c11600ff167b82 */ /* 0x000ef00000000a00 */
[----:B------:R-:W4:Y:S01]  /*01b0*/  LDC.64 R6, c[0x3][0x460] ;  /* 0x00c11800ff067b82 */ /* 0x000f220000000a00 */
[----:B-1----:R-:W-:-:S05]  /*01c0*/  LOP3.LUT R21, R21, 0xffff, RZ, 0xc0, !PT ;  /* 0x0000ffff15157812 */ /* 0x002fca00078ec0ff */
[----:B------:R-:W-:Y:S02]  /*01d0*/  IMAD R21, R21, UR4, RZ ;  /* 0x0000000415157c24 */ /* 0x000fe4000f8e02ff */
[----:B0-----:R-:W0:Y:S01]  /*01e0*/  LDC.64 R4, c[0x3][0x450] ;  /* 0x00c11400ff047b82 */ /* 0x001e220000000a00 */
[----:B--2---:R-:W-:-:S07]  /*01f0*/  IMAD.WIDE.U32 R28, R0, 0x10, R28 ;  /* 0x00000010001c7825 */ /* 0x004fce00078e001c */
[----:B------:R-:W1:Y:S01]  /*0200*/  LDC.64 R2, c[0x3][0x448] ;  /* 0x00c11200ff027b82 */ /* 0x000e620000000a00 */
[----:B---3--:R-:W-:-:S07]  /*0210*/  IMAD.WIDE.U32 R22, R0, 0x10, R22 ;  /* 0x0000001000167825 */ /* 0x008fce00078e0016 */
[----:B------:R-:W2:Y:S01]  /*0220*/  S2UR UR6, SR_CgaCtaId ;  /* 0x00000000000679c3 */ /* 0x000ea20000008800 */
[----:B----4-:R-:W-:-:S04]  /*0230*/  IMAD.WIDE.U32 R6, R0, 0x10, R6 ;  /* 0x0000001000067825 */ /* 0x010fc800078e0006 */
[----:B0-----:R-:W-:-:S04]  /*0240*/  IMAD.WIDE.U32 R4, R0, 0x10, R4 ;  /* 0x0000001000047825 */ /* 0x001fc800078e0004 */
[----:B-1----:R-:W-:Y:S01]  /*0250*/  IMAD.WIDE.U32 R2, R0, 0x10, R2 ;  /* 0x0000001000027825 */ /* 0x002fe200078e0002 */
[----:B--2---:R-:W-:-:S12]  /*0260*/  ULEA UR5, UR6, UR5, 0x18 ;  /* 0x0000000506057291 */ /* 0x004fd8000f8ec0ff */
.L_x_43:
        /* <DEDUP_REMOVED lines=14> */
[----:B------:R-:W-:Y:S01]  /*0350*/  FFMA.FTZ R10, R18, R24, R10 ;  /* 0x00000018120a7223 */ /* 0x000fe2000001000a */
        /* <DEDUP_REMOVED lines=12> */
.L_x_44:
        /* <DEDUP_REMOVED lines=14> */
.L_x_53:


//--------------------- .nv.global.init           --------------------------
	.section	.nv.global.init,"aw",@progbits
	.align	8
.nv.global.init:
	.type		_ZTVSt9exception,@object
	.size		_ZTVSt9exception,(_ZTVN6OpenMM15OpenMMExceptionE - _ZTVSt9exception)
_ZTVSt9exception:
	.zero		40
	.type		_ZTVN6OpenMM15OpenMMExceptionE,@object
	.size		_ZTVN6OpenMM15OpenMMExceptionE,(.L_4 - _ZTVN6OpenMM15OpenMMExceptionE)
_ZTVN6OpenMM15OpenMMExceptionE:
	.zero		40
.L_4:


//--------------------- .nv.shared._Z28kSelectVerletStepSize_kernelf --------------------------
	.section	.nv.shared._Z28kSelectVerletStepSize_kernelf,"aw",@nobits
	.sectionflags	@""
	.align	16
	.zero		1024


//--------------------- .nv.shared.reserved.0     --------------------------
	.section	.nv.shared.reserved.0,"aw",@nobits
	.weak		__nv_reservedSMEM_offset_0_alias
	.size		__nv_reservedSMEM_offset_0_alias, 0, 64
	.other		__nv_reservedSMEM_offset_0_alias,@"STO_CUDA_RESERVED_SHARED STV_DEFAULT"
__nv_reservedSMEM_offset_0_alias:
	.zero		0
	.zero		64


//--------------------- .nv.global                --------------------------
	.section	.nv.global,"aw",@nobits
	.align	8
.nv.global:
	.type		_ZTVN10__cxxabiv117__class_type_infoE,@object
	.size		_ZTVN10__cxxabiv117__class_type_infoE,(_ZTVN10__cxxabiv120__si_class_type_infoE - _ZTVN10__cxxabiv117__class_type_infoE)
_ZTVN10__cxxabiv117__class_type_infoE:
	.zero		8
	.type		_ZTVN10__cxxabiv120__si_class_type_infoE,@object
	.size		_ZTVN10__cxxabiv120__si_class_type_infoE,(.L_2 - _ZTVN10__cxxabiv120__si_class_type_infoE)
_ZTVN10__cxxabiv120__si_class_type_infoE:
	.zero		8
.L_2:


//--------------------- .nv.shared._Z27kVerletUpdatePart2CM_kernelv --------------------------
	.section	.nv.shared._Z27kVerletUpdatePart2CM_kernelv,"aw",@nobits
	.sectionflags	@""
	.align	16
.nv.shared._Z27kVerletUpdatePart2CM_kernelv:
	.zero		1040


//--------------------- .nv.shared._Z27kVerletUpdatePart1CM_kernelv --------------------------
	.section	.nv.shared._Z27kVerletUpdatePart1CM_kernelv,"aw",@nobits
	.sectionflags	@""
	.align	16
.nv.shared._Z27kVerletUpdatePart1CM_kernelv:
	.zero		1040


//--------------------- .nv.shared._Z25kVerletUpdatePart2_kernelv --------------------------
	.section	.nv.shared._Z25kVerletUpdatePart2_kernelv,"aw",@nobits
	.sectionflags	@""
	.align	16
.nv.shared._Z25kVerletUpdatePart2_kernelv:
	.zero		1040


//--------------------- .nv.shared._Z25kVerletUpdatePart1_kernelv --------------------------
	.section	.nv.shared._Z25kVerletUpdatePart1_kernelv,"aw",@nobits
	.sectionflags	@""
	.align	16
.nv.shared._Z25kVerletUpdatePart1_kernelv:
	.zero		1040


//--------------------- .nv.constant0._Z28kSelectVerletStepSize_kernelf --------------------------
	.section	.nv.constant0._Z28kSelectVerletStepSize_kernelf,"a",@progbits
	.sectionflags	@""
	.align	4
.nv.constant0._Z28kSelectVerletStepSize_kernelf:
	.zero		900


//--------------------- .nv.constant0._Z27kVerletUpdatePart2CM_kernelv --------------------------
	.section	.nv.constant0._Z27kVerletUpdatePart2CM_kernelv,"a",@progbits
	.sectionflags	@""
	.align	4
.nv.constant0._Z27kVerletUpdatePart2CM_kernelv:
	.zero		896


//--------------------- .nv.constant0._Z27kVerletUpdatePart1CM_kernelv --------------------------
	.section	.nv.constant0._Z27kVerletUpdatePart1CM_kernelv,"a",@progbits
	.sectionflags	@""
	.align	4
.nv.constant0._Z27kVerletUpdatePart1CM_kernelv:
	.zero		896


//--------------------- .nv.constant0._Z25kVerletUpdatePart2_kernelv --------------------------
	.section	.nv.constant0._Z25kVerletUpdatePart2_kernelv,"a",@progbits
	.sectionflags	@""
	.align	4
.nv.constant0._Z25kVerletUpdatePart2_kernelv:
	.zero		896


//--------------------- .nv.constant0._Z25kVerletUpdatePart1_kernelv --------------------------
	.section	.nv.constant0._Z25kVerletUpdatePart1_kernelv,"a",@progbits
	.sectionflags	@""
	.align	4
.nv.constant0._Z25kVerletUpdatePart1_kernelv:
	.zero		896


//--------------------- SYMBOLS --------------------------

	.type		.nv.reservedSmem.offset0,@object
	.size		.nv.reservedSmem.offset0,0x4
	.type		.nv.reservedSmem.cap,@object
	.size		.nv.reservedSmem.cap,0x4
